//
// Generated by NVIDIA NVVM Compiler
//
// Compiler Build ID: CL-36424714
// Cuda compilation tools, release 13.0, V13.0.88
// Based on NVVM 20.0.0
//

.version 9.0
.target sm_100
.address_size 64

	// .globl	_Z9kernel_n4iiiiiiPfiPiS_S_S0_
// _ZZ9kernel_n4iiiiiiPfiPiS_S_S0_E8shared_w has been demoted
// _ZZ9kernel_n4iiiiiiPfiPiS_S_S0_E14shared_nearest has been demoted
// _ZZ9kernel_n4iiiiiiPfiPiS_S_S0_E15shared_blockMap has been demoted

.visible .entry _Z9kernel_n4iiiiiiPfiPiS_S_S0_(
	.param .u32 _Z9kernel_n4iiiiiiPfiPiS_S_S0__param_0,
	.param .u32 _Z9kernel_n4iiiiiiPfiPiS_S_S0__param_1,
	.param .u32 _Z9kernel_n4iiiiiiPfiPiS_S_S0__param_2,
	.param .u32 _Z9kernel_n4iiiiiiPfiPiS_S_S0__param_3,
	.param .u32 _Z9kernel_n4iiiiiiPfiPiS_S_S0__param_4,
	.param .u32 _Z9kernel_n4iiiiiiPfiPiS_S_S0__param_5,
	.param .u64 .ptr .align 1 _Z9kernel_n4iiiiiiPfiPiS_S_S0__param_6,
	.param .u32 _Z9kernel_n4iiiiiiPfiPiS_S_S0__param_7,
	.param .u64 .ptr .align 1 _Z9kernel_n4iiiiiiPfiPiS_S_S0__param_8,
	.param .u64 .ptr .align 1 _Z9kernel_n4iiiiiiPfiPiS_S_S0__param_9,
	.param .u64 .ptr .align 1 _Z9kernel_n4iiiiiiPfiPiS_S_S0__param_10,
	.param .u64 .ptr .align 1 _Z9kernel_n4iiiiiiPfiPiS_S_S0__param_11
)
{
	.reg .pred 	%p<40>;
	.reg .b32 	%r<195>;
	.reg .b32 	%f<43>;
	.reg .b64 	%rd<28>;
	// demoted variable
	.shared .align 4 .b8 _ZZ9kernel_n4iiiiiiPfiPiS_S_S0_E8shared_w[32];
	// demoted variable
	.shared .align 4 .b8 _ZZ9kernel_n4iiiiiiPfiPiS_S_S0_E14shared_nearest[16];
	// demoted variable
	.shared .align 4 .b8 _ZZ9kernel_n4iiiiiiPfiPiS_S_S0_E15shared_blockMap[27648];
	ld.param.u32 	%r69, [_Z9kernel_n4iiiiiiPfiPiS_S_S0__param_0];
	ld.param.u32 	%r70, [_Z9kernel_n4iiiiiiPfiPiS_S_S0__param_1];
	ld.param.u32 	%r71, [_Z9kernel_n4iiiiiiPfiPiS_S_S0__param_2];
	ld.param.u32 	%r72, [_Z9kernel_n4iiiiiiPfiPiS_S_S0__param_3];
	ld.param.u32 	%r73, [_Z9kernel_n4iiiiiiPfiPiS_S_S0__param_4];
	ld.param.u32 	%r74, [_Z9kernel_n4iiiiiiPfiPiS_S_S0__param_5];
	ld.param.u64 	%rd9, [_Z9kernel_n4iiiiiiPfiPiS_S_S0__param_6];
	ld.param.u64 	%rd5, [_Z9kernel_n4iiiiiiPfiPiS_S_S0__param_8];
	ld.param.u64 	%rd6, [_Z9kernel_n4iiiiiiPfiPiS_S_S0__param_9];
	ld.param.u64 	%rd7, [_Z9kernel_n4iiiiiiPfiPiS_S_S0__param_10];
	ld.param.u64 	%rd8, [_Z9kernel_n4iiiiiiPfiPiS_S_S0__param_11];
	cvta.to.global.u64 	%rd1, %rd9;
	mov.u32 	%r76, %ctaid.x;
	mov.u32 	%r1, %ntid.x;
	mov.u32 	%r2, %tid.x;
	mad.lo.s32 	%r3, %r76, %r1, %r2;
	mov.u32 	%r77, %ctaid.y;
	mov.u32 	%r78, %ntid.y;
	mov.u32 	%r4, %tid.y;
	mad.lo.s32 	%r5, %r77, %r78, %r4;
	mad.lo.s32 	%r6, %r4, %r1, %r2;
	shl.b32 	%r79, %r71, 1;
	setp.ge.s32 	%p2, %r6, %r79;
	@%p2 bra 	$L__BB0_2;
	cvta.to.global.u64 	%rd10, %rd7;
	mul.wide.u32 	%rd11, %r6, 4;
	add.s64 	%rd12, %rd10, %rd11;
	ld.global.f32 	%f4, [%rd12];
	shl.b32 	%r80, %r6, 2;
	mov.u32 	%r81, _ZZ9kernel_n4iiiiiiPfiPiS_S_S0_E8shared_w;
	add.s32 	%r82, %r81, %r80;
	st.shared.f32 	[%r82], %f4;
$L__BB0_2:
	setp.ge.s32 	%p3, %r6, %r71;
	@%p3 bra 	$L__BB0_4;
	cvta.to.global.u64 	%rd13, %rd8;
	mul.wide.u32 	%rd14, %r6, 4;
	add.s64 	%rd15, %rd13, %rd14;
	ld.global.u32 	%r83, [%rd15];
	shl.b32 	%r84, %r6, 2;
	mov.u32 	%r85, _ZZ9kernel_n4iiiiiiPfiPiS_S_S0_E14shared_nearest;
	add.s32 	%r86, %r85, %r84;
	st.shared.u32 	[%r86], %r83;
$L__BB0_4:
	setp.gt.u32 	%p4, %r6, 255;
	setp.lt.s32 	%p5, %r74, 1;
	or.pred  	%p6, %p4, %p5;
	@%p6 bra 	$L__BB0_17;
	mul.lo.s32 	%r7, %r74, %r6;
	and.b32  	%r8, %r74, 15;
	setp.lt.u32 	%p7, %r74, 16;
	mov.b32 	%r178, 0;
	@%p7 bra 	$L__BB0_8;
	and.b32  	%r178, %r74, 2147483632;
	mov.b32 	%r176, 0;
$L__BB0_7:
	.pragma "nounroll";
	add.s32 	%r89, %r176, %r7;
	shl.b32 	%r90, %r89, 2;
	mov.u32 	%r91, _ZZ9kernel_n4iiiiiiPfiPiS_S_S0_E15shared_blockMap;
	add.s32 	%r92, %r91, %r90;
	mov.b32 	%r93, 0;
	st.shared.u32 	[%r92], %r93;
	st.shared.u32 	[%r92+4], %r93;
	st.shared.u32 	[%r92+8], %r93;
	st.shared.u32 	[%r92+12], %r93;
	st.shared.u32 	[%r92+16], %r93;
	st.shared.u32 	[%r92+20], %r93;
	st.shared.u32 	[%r92+24], %r93;
	st.shared.u32 	[%r92+28], %r93;
	st.shared.u32 	[%r92+32], %r93;
	st.shared.u32 	[%r92+36], %r93;
	st.shared.u32 	[%r92+40], %r93;
	st.shared.u32 	[%r92+44], %r93;
	st.shared.u32 	[%r92+48], %r93;
	st.shared.u32 	[%r92+52], %r93;
	st.shared.u32 	[%r92+56], %r93;
	st.shared.u32 	[%r92+60], %r93;
	add.s32 	%r176, %r176, 16;
	setp.ne.s32 	%p8, %r176, %r178;
	@%p8 bra 	$L__BB0_7;
$L__BB0_8:
	setp.eq.s32 	%p9, %r8, 0;
	@%p9 bra 	$L__BB0_17;
	and.b32  	%r13, %r74, 7;
	setp.lt.u32 	%p10, %r8, 8;
	@%p10 bra 	$L__BB0_11;
	add.s32 	%r94, %r178, %r7;
	shl.b32 	%r95, %r94, 2;
	mov.u32 	%r96, _ZZ9kernel_n4iiiiiiPfiPiS_S_S0_E15shared_blockMap;
	add.s32 	%r97, %r96, %r95;
	mov.b32 	%r98, 0;
	st.shared.u32 	[%r97], %r98;
	st.shared.u32 	[%r97+4], %r98;
	st.shared.u32 	[%r97+8], %r98;
	st.shared.u32 	[%r97+12], %r98;
	st.shared.u32 	[%r97+16], %r98;
	st.shared.u32 	[%r97+20], %r98;
	st.shared.u32 	[%r97+24], %r98;
	st.shared.u32 	[%r97+28], %r98;
	add.s32 	%r178, %r178, 8;
$L__BB0_11:
	setp.eq.s32 	%p11, %r13, 0;
	@%p11 bra 	$L__BB0_17;
	and.b32  	%r16, %r74, 3;
	setp.lt.u32 	%p12, %r13, 4;
	@%p12 bra 	$L__BB0_14;
	add.s32 	%r99, %r178, %r7;
	shl.b32 	%r100, %r99, 2;
	mov.u32 	%r101, _ZZ9kernel_n4iiiiiiPfiPiS_S_S0_E15shared_blockMap;
	add.s32 	%r102, %r101, %r100;
	mov.b32 	%r103, 0;
	st.shared.u32 	[%r102], %r103;
	st.shared.u32 	[%r102+4], %r103;
	st.shared.u32 	[%r102+8], %r103;
	st.shared.u32 	[%r102+12], %r103;
	add.s32 	%r178, %r178, 4;
$L__BB0_14:
	setp.eq.s32 	%p13, %r16, 0;
	@%p13 bra 	$L__BB0_17;
	mov.b32 	%r181, 0;
	mov.u32 	%r107, _ZZ9kernel_n4iiiiiiPfiPiS_S_S0_E15shared_blockMap;
$L__BB0_16:
	.pragma "nounroll";
	add.s32 	%r105, %r178, %r7;
	shl.b32 	%r106, %r105, 2;
	add.s32 	%r108, %r107, %r106;
	mov.b32 	%r109, 0;
	st.shared.u32 	[%r108], %r109;
	add.s32 	%r178, %r178, 1;
	add.s32 	%r181, %r181, 1;
	setp.ne.s32 	%p14, %r181, %r16;
	@%p14 bra 	$L__BB0_16;
$L__BB0_17:
	bar.sync 	0;
	setp.ge.s32 	%p15, %r3, %r69;
	setp.ge.s32 	%p16, %r5, %r70;
	or.pred  	%p17, %p15, %p16;
	setp.lt.s32 	%p18, %r71, 1;
	or.pred  	%p19, %p17, %p18;
	@%p19 bra 	$L__BB0_30;
	add.s32 	%r23, %r72, -1;
	mul.lo.s32 	%r24, %r71, %r5;
	add.s32 	%r25, %r73, -1;
	mul.lo.s32 	%r26, %r74, %r6;
	neg.s32 	%r27, %r71;
	cvta.to.global.u64 	%rd2, %rd6;
	cvta.to.global.u64 	%rd3, %rd5;
	mov.b32 	%r182, 0;
$L__BB0_19:
	mad.lo.s32 	%r113, %r71, %r3, %r182;
	setp.gt.s32 	%p20, %r113, 0;
	setp.lt.s32 	%p21, %r113, %r23;
	and.pred  	%p1, %p20, %p21;
	shl.b32 	%r114, %r182, 3;
	mov.u32 	%r115, _ZZ9kernel_n4iiiiiiPfiPiS_S_S0_E8shared_w;
	add.s32 	%r29, %r115, %r114;
	mad.lo.s32 	%r183, %r113, %r73, %r24;
	shl.b32 	%r184, %r183, 1;
	add.s32 	%r187, %r115, 4;
	mov.u32 	%r186, _ZZ9kernel_n4iiiiiiPfiPiS_S_S0_E14shared_nearest;
	not.pred 	%p22, %p1;
	mov.u32 	%r185, %r24;
	mov.u32 	%r188, %r27;
$L__BB0_20:
	@%p22 bra 	$L__BB0_28;
	setp.lt.s32 	%p23, %r185, 1;
	setp.ge.s32 	%p24, %r185, %r25;
	or.pred  	%p25, %p23, %p24;
	@%p25 bra 	$L__BB0_28;
	shl.b32 	%r116, %r182, 2;
	mov.u32 	%r117, _ZZ9kernel_n4iiiiiiPfiPiS_S_S0_E14shared_nearest;
	add.s32 	%r118, %r117, %r116;
	ld.shared.u32 	%r38, [%r118];
	ld.shared.u32 	%r39, [%r186];
	mul.wide.s32 	%rd16, %r183, 4;
	add.s64 	%rd17, %rd2, %rd16;
	ld.global.f32 	%f1, [%rd17];
	ld.shared.f32 	%f5, [%r29];
	mul.f32 	%f2, %f1, %f5;
	ld.shared.f32 	%f3, [%r187+-4];
	mul.wide.s32 	%rd18, %r184, 4;
	add.s64 	%rd19, %rd3, %rd18;
	ld.global.u32 	%r40, [%rd19];
	add.s32 	%r119, %r40, %r26;
	shl.b32 	%r120, %r119, 2;
	mov.u32 	%r121, _ZZ9kernel_n4iiiiiiPfiPiS_S_S0_E15shared_blockMap;
	add.s32 	%r122, %r121, %r120;
	ld.shared.f32 	%f6, [%r122];
	fma.rn.f32 	%f7, %f2, %f3, %f6;
	st.shared.f32 	[%r122], %f7;
	ld.global.u32 	%r41, [%rd19+4];
	add.s32 	%r123, %r26, %r41;
	shl.b32 	%r124, %r123, 2;
	add.s32 	%r125, %r121, %r124;
	ld.shared.f32 	%f8, [%r125+36];
	fma.rn.f32 	%f9, %f2, %f3, %f8;
	st.shared.f32 	[%r125+36], %f9;
	add.s32 	%r42, %r38, %r2;
	setp.gt.u32 	%p26, %r42, 15;
	@%p26 bra 	$L__BB0_24;
	ld.shared.f32 	%f10, [%r29+4];
	mul.f32 	%f11, %f1, %f10;
	add.s32 	%r126, %r6, %r38;
	mul.lo.s32 	%r127, %r126, %r74;
	add.s32 	%r128, %r40, %r127;
	shl.b32 	%r129, %r128, 2;
	mov.u32 	%r130, _ZZ9kernel_n4iiiiiiPfiPiS_S_S0_E15shared_blockMap;
	add.s32 	%r131, %r130, %r129;
	ld.shared.f32 	%f12, [%r131];
	fma.rn.f32 	%f13, %f11, %f3, %f12;
	st.shared.f32 	[%r131], %f13;
	add.s32 	%r132, %r127, %r41;
	shl.b32 	%r133, %r132, 2;
	add.s32 	%r134, %r130, %r133;
	ld.shared.f32 	%f14, [%r134+36];
	fma.rn.f32 	%f15, %f11, %f3, %f14;
	st.shared.f32 	[%r134+36], %f15;
$L__BB0_24:
	add.s32 	%r43, %r39, %r4;
	setp.gt.u32 	%p27, %r43, 15;
	@%p27 bra 	$L__BB0_26;
	ld.shared.f32 	%f16, [%r187];
	mad.lo.s32 	%r135, %r43, %r1, %r2;
	mul.lo.s32 	%r136, %r135, %r74;
	add.s32 	%r137, %r136, %r40;
	shl.b32 	%r138, %r137, 2;
	mov.u32 	%r139, _ZZ9kernel_n4iiiiiiPfiPiS_S_S0_E15shared_blockMap;
	add.s32 	%r140, %r139, %r138;
	ld.shared.f32 	%f17, [%r140];
	fma.rn.f32 	%f18, %f2, %f16, %f17;
	st.shared.f32 	[%r140], %f18;
	add.s32 	%r141, %r41, %r136;
	shl.b32 	%r142, %r141, 2;
	add.s32 	%r143, %r139, %r142;
	ld.shared.f32 	%f19, [%r143+36];
	fma.rn.f32 	%f20, %f2, %f16, %f19;
	st.shared.f32 	[%r143+36], %f20;
$L__BB0_26:
	or.b32  	%r144, %r43, %r42;
	setp.gt.u32 	%p28, %r144, 15;
	@%p28 bra 	$L__BB0_28;
	ld.shared.f32 	%f21, [%r29+4];
	mul.f32 	%f22, %f1, %f21;
	ld.shared.f32 	%f23, [%r187];
	mad.lo.s32 	%r145, %r43, %r1, %r42;
	mul.lo.s32 	%r146, %r145, %r74;
	add.s32 	%r147, %r40, %r146;
	shl.b32 	%r148, %r147, 2;
	mov.u32 	%r149, _ZZ9kernel_n4iiiiiiPfiPiS_S_S0_E15shared_blockMap;
	add.s32 	%r150, %r149, %r148;
	ld.shared.f32 	%f24, [%r150];
	fma.rn.f32 	%f25, %f22, %f23, %f24;
	st.shared.f32 	[%r150], %f25;
	add.s32 	%r151, %r146, %r41;
	shl.b32 	%r152, %r151, 2;
	add.s32 	%r153, %r149, %r152;
	ld.shared.f32 	%f26, [%r153+36];
	fma.rn.f32 	%f27, %f22, %f23, %f26;
	st.shared.f32 	[%r153+36], %f27;
$L__BB0_28:
	add.s32 	%r188, %r188, 1;
	setp.ne.s32 	%p29, %r188, 0;
	add.s32 	%r187, %r187, 8;
	add.s32 	%r186, %r186, 4;
	add.s32 	%r185, %r185, 1;
	add.s32 	%r184, %r184, 2;
	add.s32 	%r183, %r183, 1;
	@%p29 bra 	$L__BB0_20;
	add.s32 	%r182, %r182, 1;
	setp.ne.s32 	%p30, %r182, %r71;
	@%p30 bra 	$L__BB0_19;
$L__BB0_30:
	setp.lt.s32 	%p31, %r74, 1;
	bar.sync 	0;
	@%p31 bra 	$L__BB0_42;
	ld.param.u32 	%r175, [_Z9kernel_n4iiiiiiPfiPiS_S_S0__param_7];
	mul.lo.s32 	%r51, %r74, %r6;
	mul.lo.s32 	%r155, %r74, %r5;
	mad.lo.s32 	%r52, %r175, %r3, %r155;
	and.b32  	%r53, %r74, 7;
	setp.lt.u32 	%p32, %r74, 8;
	mov.b32 	%r193, 0;
	@%p32 bra 	$L__BB0_34;
	and.b32  	%r193, %r74, 2147483640;
	neg.s32 	%r191, %r193;
	shl.b32 	%r156, %r51, 2;
	mov.u32 	%r157, _ZZ9kernel_n4iiiiiiPfiPiS_S_S0_E15shared_blockMap;
	add.s32 	%r158, %r156, %r157;
	add.s32 	%r190, %r158, 16;
	add.s64 	%rd4, %rd1, 16;
	mov.u32 	%r189, %r52;
$L__BB0_33:
	.pragma "nounroll";
	mul.wide.s32 	%rd20, %r189, 4;
	add.s64 	%rd21, %rd4, %rd20;
	ld.shared.f32 	%f28, [%r190+-16];
	st.global.f32 	[%rd21+-16], %f28;
	ld.shared.f32 	%f29, [%r190+-12];
	st.global.f32 	[%rd21+-12], %f29;
	ld.shared.f32 	%f30, [%r190+-8];
	st.global.f32 	[%rd21+-8], %f30;
	ld.shared.f32 	%f31, [%r190+-4];
	st.global.f32 	[%rd21+-4], %f31;
	ld.shared.f32 	%f32, [%r190];
	st.global.f32 	[%rd21], %f32;
	ld.shared.f32 	%f33, [%r190+4];
	st.global.f32 	[%rd21+4], %f33;
	ld.shared.f32 	%f34, [%r190+8];
	st.global.f32 	[%rd21+8], %f34;
	ld.shared.f32 	%f35, [%r190+12];
	st.global.f32 	[%rd21+12], %f35;
	add.s32 	%r191, %r191, 8;
	add.s32 	%r190, %r190, 32;
	add.s32 	%r189, %r189, 8;
	setp.ne.s32 	%p33, %r191, 0;
	@%p33 bra 	$L__BB0_33;
$L__BB0_34:
	setp.eq.s32 	%p34, %r53, 0;
	@%p34 bra 	$L__BB0_42;
	and.b32  	%r64, %r74, 3;
	setp.lt.u32 	%p35, %r53, 4;
	@%p35 bra 	$L__BB0_37;
	add.s32 	%r159, %r193, %r51;
	shl.b32 	%r160, %r159, 2;
	mov.u32 	%r161, _ZZ9kernel_n4iiiiiiPfiPiS_S_S0_E15shared_blockMap;
	add.s32 	%r162, %r161, %r160;
	ld.shared.f32 	%f36, [%r162];
	add.s32 	%r163, %r52, %r193;
	mul.wide.s32 	%rd22, %r163, 4;
	add.s64 	%rd23, %rd1, %rd22;
	st.global.f32 	[%rd23], %f36;
	ld.shared.f32 	%f37, [%r162+4];
	st.global.f32 	[%rd23+4], %f37;
	ld.shared.f32 	%f38, [%r162+8];
	st.global.f32 	[%rd23+8], %f38;
	ld.shared.f32 	%f39, [%r162+12];
	st.global.f32 	[%rd23+12], %f39;
	add.s32 	%r193, %r193, 4;
$L__BB0_37:
	setp.eq.s32 	%p36, %r64, 0;
	@%p36 bra 	$L__BB0_42;
	setp.eq.s32 	%p37, %r64, 1;
	@%p37 bra 	$L__BB0_40;
	add.s32 	%r164, %r193, %r51;
	shl.b32 	%r165, %r164, 2;
	mov.u32 	%r166, _ZZ9kernel_n4iiiiiiPfiPiS_S_S0_E15shared_blockMap;
	add.s32 	%r167, %r166, %r165;
	ld.shared.f32 	%f40, [%r167];
	add.s32 	%r168, %r52, %r193;
	mul.wide.s32 	%rd24, %r168, 4;
	add.s64 	%rd25, %rd1, %rd24;
	st.global.f32 	[%rd25], %f40;
	ld.shared.f32 	%f41, [%r167+4];
	st.global.f32 	[%rd25+4], %f41;
	add.s32 	%r193, %r193, 2;
$L__BB0_40:
	and.b32  	%r169, %r74, 1;
	setp.eq.b32 	%p38, %r169, 1;
	not.pred 	%p39, %p38;
	@%p39 bra 	$L__BB0_42;
	add.s32 	%r170, %r193, %r51;
	shl.b32 	%r171, %r170, 2;
	mov.u32 	%r172, _ZZ9kernel_n4iiiiiiPfiPiS_S_S0_E15shared_blockMap;
	add.s32 	%r173, %r172, %r171;
	ld.shared.f32 	%f42, [%r173];
	add.s32 	%r174, %r52, %r193;
	mul.wide.s32 	%rd26, %r174, 4;
	add.s64 	%rd27, %rd1, %rd26;
	st.global.f32 	[%rd27], %f42;
$L__BB0_42:
	ret;

}


// ===== COMPILED SASS (sm_100) =====

	.target	sm_100

	.elftype	@"ET_EXEC"


//--------------------- .note.nv.tkinfo           --------------------------
	.section	.note.nv.tkinfo,"",@"SHT_NOTE"
	.sectionflags	@"SHF_NOTE_NV_TKINFO"
	.tkinfo
        /*0018*/ 	.word	0x00000002
        /*0030*/ 	.string	""
        /*0030*/ 	.string	"ptxas"
        /*0030*/ 	.string	"Cuda compilation tools, release 13.0, V13.0.88"
        /*0030*/ 	.string	"Build cuda_13.0.r13.0/compiler.36424714_0"
        /*0030*/ 	.string	"-arch sm_100 -m 64 "



//--------------------- .note.nv.cuinfo           --------------------------
	.section	.note.nv.cuinfo,"",@"SHT_NOTE"
	.sectionflags	@"SHF_NOTE_NV_CUINFO"
        /*0018*/ 	.short	0x0002
        /*001a*/ 	.short	0x0064
        /*001c*/ 	.short	0x0082
	.zero		2


//--------------------- .nv.info                  --------------------------
	.section	.nv.info,"",@"SHT_CUDA_INFO"
	.align	4


	//----- nvinfo : EIATTR_REGCOUNT
	.align		4
        /*0000*/ 	.byte	0x04, 0x2f
        /*0002*/ 	.short	(.L_1 - .L_0)
	.align		4
.L_0:
        /*0004*/ 	.word	index@(_Z9kernel_n4iiiiiiPfiPiS_S_S0_)
        /*0008*/ 	.word	0x00000020


	//----- nvinfo : EIATTR_FRAME_SIZE
	.align		4
.L_1:
        /*000c*/ 	.byte	0x04, 0x11
        /*000e*/ 	.short	(.L_3 - .L_2)
	.align		4
.L_2:
        /*0010*/ 	.word	index@(_Z9kernel_n4iiiiiiPfiPiS_S_S0_)
        /*0014*/ 	.word	0x00000000


	//----- nvinfo : EIATTR_MIN_STACK_SIZE
	.align		4
.L_3:
        /*0018*/ 	.byte	0x04, 0x12
        /*001a*/ 	.short	(.L_5 - .L_4)
	.align		4
.L_4:
        /*001c*/ 	.word	index@(_Z9kernel_n4iiiiiiPfiPiS_S_S0_)
        /*0020*/ 	.word	0x00000000
.L_5:


//--------------------- .nv.compat                --------------------------
	.section	.nv.compat,"",@"SHT_CUDA_COMPAT_INFO"
	.align	4
        /*0000*/ 	.byte	0x02, 0x09, 0x00, 0x00, 0x02, 0x02, 0x01, 0x00, 0x02, 0x05, 0x05, 0x00, 0x03, 0x07, 0x01, 0x01
        /*0010*/ 	.byte	0x02, 0x03, 0x00, 0x00, 0x02, 0x06, 0x01, 0x00, 0x04, 0x0b, 0x08, 0x00, 0x09, 0x00, 0x00, 0x00
        /*0020*/ 	.byte	0x00, 0x00, 0x00, 0x00


//--------------------- .nv.info._Z9kernel_n4iiiiiiPfiPiS_S_S0_ --------------------------
	.section	.nv.info._Z9kernel_n4iiiiiiPfiPiS_S_S0_,"",@"SHT_CUDA_INFO"
	.sectionflags	@""
	.align	4


	//----- nvinfo : EIATTR_CUDA_API_VERSION
	.align		4
        /*0000*/ 	.byte	0x04, 0x37
        /*0002*/ 	.short	(.L_7 - .L_6)
.L_6:
        /*0004*/ 	.word	0x00000082


	//----- nvinfo : EIATTR_KPARAM_INFO
	.align		4
.L_7:
        /*0008*/ 	.byte	0x04, 0x17
        /*000a*/ 	.short	(.L_9 - .L_8)
.L_8:
        /*000c*/ 	.word	0x00000000
        /*0010*/ 	.short	0x000b
        /*0012*/ 	.short	0x0040
        /*0014*/ 	.byte	0x00, 0xf5, 0x21, 0x00


	//----- nvinfo : EIATTR_KPARAM_INFO
	.align		4
.L_9:
        /*0018*/ 	.byte	0x04, 0x17
        /*001a*/ 	.short	(.L_11 - .L_10)
.L_10:
        /*001c*/ 	.word	0x00000000
        /*0020*/ 	.short	0x000a
        /*0022*/ 	.short	0x0038
        /*0024*/ 	.byte	0x00, 0xf5, 0x21, 0x00


	//----- nvinfo : EIATTR_KPARAM_INFO
	.align		4
.L_11:
        /*0028*/ 	.byte	0x04, 0x17
        /*002a*/ 	.short	(.L_13 - .L_12)
.L_12:
        /*002c*/ 	.word	0x00000000
        /*0030*/ 	.short	0x0009
        /*0032*/ 	.short	0x0030
        /*0034*/ 	.byte	0x00, 0xf5, 0x21, 0x00


	//----- nvinfo : EIATTR_KPARAM_INFO
	.align		4
.L_13:
        /*0038*/ 	.byte	0x04, 0x17
        /*003a*/ 	.short	(.L_15 - .L_14)
.L_14:
        /*003c*/ 	.word	0x00000000
        /*0040*/ 	.short	0x0008
        /*0042*/ 	.short	0x0028
        /*0044*/ 	.byte	0x00, 0xf5, 0x21, 0x00


	//----- nvinfo : EIATTR_KPARAM_INFO
	.align		4
.L_15:
        /*0048*/ 	.byte	0x04, 0x17
        /*004a*/ 	.short	(.L_17 - .L_16)
.L_16:
        /*004c*/ 	.word	0x00000000
        /*0050*/ 	.short	0x0007
        /*0052*/ 	.short	0x0020
        /*0054*/ 	.byte	0x00, 0xf0, 0x11, 0x00


	//----- nvinfo : EIATTR_KPARAM_INFO
	.align		4
.L_17:
        /*0058*/ 	.byte	0x04, 0x17
        /*005a*/ 	.short	(.L_19 - .L_18)
.L_18:
        /*005c*/ 	.word	0x00000000
        /*0060*/ 	.short	0x0006
        /*0062*/ 	.short	0x0018
        /*0064*/ 	.byte	0x00, 0xf5, 0x21, 0x00


	//----- nvinfo : EIATTR_KPARAM_INFO
	.align		4
.L_19:
        /*0068*/ 	.byte	0x04, 0x17
        /*006a*/ 	.short	(.L_21 - .L_20)
.L_20:
        /*006c*/ 	.word	0x00000000
        /*0070*/ 	.short	0x0005
        /*0072*/ 	.short	0x0014
        /*0074*/ 	.byte	0x00, 0xf0, 0x11, 0x00


	//----- nvinfo : EIATTR_KPARAM_INFO
	.align		4
.L_21:
        /*0078*/ 	.byte	0x04, 0x17
        /*007a*/ 	.short	(.L_23 - .L_22)
.L_22:
        /*007c*/ 	.word	0x00000000
        /*0080*/ 	.short	0x0004
        /*0082*/ 	.short	0x0010
        /*0084*/ 	.byte	0x00, 0xf0, 0x11, 0x00


	//----- nvinfo : EIATTR_KPARAM_INFO
	.align		4
.L_23:
        /*0088*/ 	.byte	0x04, 0x17
        /*008a*/ 	.short	(.L_25 - .L_24)
.L_24:
        /*008c*/ 	.word	0x00000000
        /*0090*/ 	.short	0x0003
        /*0092*/ 	.short	0x000c
        /*0094*/ 	.byte	0x00, 0xf0, 0x11, 0x00


	//----- nvinfo : EIATTR_KPARAM_INFO
	.align		4
.L_25:
        /*0098*/ 	.byte	0x04, 0x17
        /*009a*/ 	.short	(.L_27 - .L_26)
.L_26:
        /*009c*/ 	.word	0x00000000
        /*00a0*/ 	.short	0x0002
        /*00a2*/ 	.short	0x0008
        /*00a4*/ 	.byte	0x00, 0xf0, 0x11, 0x00


	//----- nvinfo : EIATTR_KPARAM_INFO
	.align		4
.L_27:
        /*00a8*/ 	.byte	0x04, 0x17
        /*00aa*/ 	.short	(.L_29 - .L_28)
.L_28:
        /*00ac*/ 	.word	0x00000000
        /*00b0*/ 	.short	0x0001
        /*00b2*/ 	.short	0x0004
        /*00b4*/ 	.byte	0x00, 0xf0, 0x11, 0x00


	//----- nvinfo : EIATTR_KPARAM_INFO
	.align		4
.L_29:
        /*00b8*/ 	.byte	0x04, 0x17
        /*00ba*/ 	.short	(.L_31 - .L_30)
.L_30:
        /*00bc*/ 	.word	0x00000000
        /*00c0*/ 	.short	0x0000
        /*00c2*/ 	.short	0x0000
        /*00c4*/ 	.byte	0x00, 0xf0, 0x11, 0x00


	//----- nvinfo : EIATTR_SPARSE_MMA_MASK
	.align		4
.L_31:
        /*00c8*/ 	.byte	0x03, 0x50
        /*00ca*/ 	.short	0x0000


	//----- nvinfo : EIATTR_MAXREG_COUNT
	.align		4
        /*00cc*/ 	.byte	0x03, 0x1b
        /*00ce*/ 	.short	0x00ff


	//----- nvinfo : EIATTR_NUM_BARRIERS
	.align		4
        /*00d0*/ 	.byte	0x02, 0x4c
        /*00d2*/ 	.byte	0x01
	.zero		1


	//----- nvinfo : EIATTR_MERCURY_ISA_VERSION
	.align		4
        /*00d4*/ 	.byte	0x03, 0x5f
        /*00d6*/ 	.short	0x0101


	//----- nvinfo : EIATTR_VRC_CTA_INIT_COUNT
	.align		4
        /*00d8*/ 	.byte	0x02, 0x4a
	.zero		1
	.zero		1


	//----- nvinfo : EIATTR_EXIT_INSTR_OFFSETS
	.align		4
        /*00dc*/ 	.byte	0x04, 0x1c
        /*00de*/ 	.short	(.L_33 - .L_32)


	//   ....[0]....
.L_32:
        /*00e0*/ 	.word	0x00000ff0


	//   ....[1]....
        /*00e4*/ 	.word	0x000012d0


	//   ....[2]....
        /*00e8*/ 	.word	0x00001440


	//   ....[3]....
        /*00ec*/ 	.word	0x00001570


	//   ....[4]....
        /*00f0*/ 	.word	0x00001630


	//----- nvinfo : EIATTR_CRS_STACK_SIZE
	.align		4
.L_33:
        /*00f4*/ 	.byte	0x04, 0x1e
        /*00f6*/ 	.short	(.L_35 - .L_34)
.L_34:
        /*00f8*/ 	.word	0x00000000


	//----- nvinfo : EIATTR_CBANK_PARAM_SIZE
	.align		4
.L_35:
        /*00fc*/ 	.byte	0x03, 0x19
        /*00fe*/ 	.short	0x0048


	//----- nvinfo : EIATTR_PARAM_CBANK
	.align		4
        /*0100*/ 	.byte	0x04, 0x0a
        /*0102*/ 	.short	(.L_37 - .L_36)
	.align		4
.L_36:
        /*0104*/ 	.word	index@(.nv.constant0._Z9kernel_n4iiiiiiPfiPiS_S_S0_)
        /*0108*/ 	.short	0x0380
        /*010a*/ 	.short	0x0048


	//----- nvinfo : EIATTR_SW_WAR
	.align		4
.L_37:
        /*010c*/ 	.byte	0x04, 0x36
        /*010e*/ 	.short	(.L_39 - .L_38)
.L_38:
        /*0110*/ 	.word	0x00000008
.L_39:


//--------------------- .nv.callgraph             --------------------------
	.section	.nv.callgraph,"",@"SHT_CUDA_CALLGRAPH"
	.align	4
	.sectionentsize	8
	.align		4
        /*0000*/ 	.word	0x00000000
	.align		4
        /*0004*/ 	.word	0xffffffff
	.align		4
        /*0008*/ 	.word	0x00000000
	.align		4
        /*000c*/ 	.word	0xfffffffe
	.align		4
        /*0010*/ 	.word	0x00000000
	.align		4
        /*0014*/ 	.word	0xfffffffd
	.align		4
        /*0018*/ 	.word	0x00000000
	.align		4
        /*001c*/ 	.word	0xfffffffc


//--------------------- .text._Z9kernel_n4iiiiiiPfiPiS_S_S0_ --------------------------
	.section	.text._Z9kernel_n4iiiiiiPfiPiS_S_S0_,"ax",@progbits
	.align	128
        .global         _Z9kernel_n4iiiiiiPfiPiS_S_S0_
        .type           _Z9kernel_n4iiiiiiPfiPiS_S_S0_,@function
        .size           _Z9kernel_n4iiiiiiPfiPiS_S_S0_,(.L_x_22 - _Z9kernel_n4iiiiiiPfiPiS_S_S0_)
        .other          _Z9kernel_n4iiiiiiPfiPiS_S_S0_,@"STO_CUDA_ENTRY STV_DEFAULT"
_Z9kernel_n4iiiiiiPfiPiS_S_S0_:
.text._Z9kernel_n4iiiiiiPfiPiS_S_S0_:
[----:B------:R-:W-:Y:S01]  /*0000*/  LDC R1, c[0x0][0x37c] ;  /* 0x0000df00ff017b82 */ /* 0x000fe20000000800 */
[----:B------:R-:W0:Y:S07]  /*0010*/  S2R R19, SR_TID.X ;  /* 0x0000000000137919 */ /* 0x000e2e0000002100 */
[----:B------:R-:W0:Y:S01]  /*0020*/  LDC R16, c[0x0][0x360] ;  /* 0x0000d800ff107b82 */ /* 0x000e220000000800 */
[----:B------:R-:W1:Y:S01]  /*0030*/  LDCU.64 UR8, c[0x0][0x358] ;  /* 0x00006b00ff0877ac */ /* 0x000e620008000a00 */
[----:B------:R-:W0:Y:S06]  /*0040*/  S2R R17, SR_TID.Y ;  /* 0x0000000000117919 */ /* 0x000e2c0000002200 */
[----:B------:R-:W2:Y:S02]  /*0050*/  LDC R3, c[0x0][0x388] ;  /* 0x0000e200ff037b82 */ /* 0x000ea40000000800 */
[----:B--2---:R-:W-:-:S02]  /*0060*/  IMAD.SHL.U32 R5, R3, 0x2, RZ ;  /* 0x0000000203057824 */ /* 0x004fc400078e00ff */
[----:B0-----:R-:W-:-:S05]  /*0070*/  IMAD R14, R16, R17, R19 ;  /* 0x00000011100e7224 */ /* 0x001fca00078e0213 */
[C---:B------:R-:W-:Y:S02]  /*0080*/  ISETP.GE.AND P0, PT, R14.reuse, R5, PT ;  /* 0x000000050e00720c */ /* 0x040fe40003f06270 */
[C---:B------:R-:W-:Y:S01]  /*0090*/  ISETP.GE.AND P1, PT, R14.reuse, R3, PT ;  /* 0x000000030e00720c */ /* 0x040fe20003f26270 */
[----:B------:R-:W0:Y:S10]  /*00a0*/  LDC R5, c[0x0][0x394] ;  /* 0x0000e500ff057b82 */ /* 0x000e340000000800 */
[----:B------:R-:W2:Y:S08]  /*00b0*/  @!P0 LDC.64 R6, c[0x0][0x3b8] ;  /* 0x0000ee00ff068b82 */ /* 0x000eb00000000a00 */
[----:B------:R-:W3:Y:S01]  /*00c0*/  @!P1 LDC.64 R8, c[0x0][0x3c0] ;  /* 0x0000f000ff089b82 */ /* 0x000ee20000000a00 */
[----:B--2---:R-:W-:-:S06]  /*00d0*/  @!P0 IMAD.WIDE.U32 R6, R14, 0x4, R6 ;  /* 0x000000040e068825 */ /* 0x004fcc00078e0006 */
[----:B-1----:R1:W2:Y:S01]  /*00e0*/  @!P0 LDG.E R6, desc[UR8][R6.64] ;  /* 0x0000000806068981 */ /* 0x0022a2000c1e1900 */
[----:B---3--:R-:W-:-:S06]  /*00f0*/  @!P1 IMAD.WIDE.U32 R8, R14, 0x4, R8 ;  /* 0x000000040e089825 */ /* 0x008fcc00078e0008 */
[----:B------:R-:W3:Y:S01]  /*0100*/  @!P1 LDG.E R8, desc[UR8][R8.64] ;  /* 0x0000000808089981 */ /* 0x000ee2000c1e1900 */
[----:B------:R-:W4:Y:S01]  /*0110*/  @!P0 S2R R11, SR_CgaCtaId ;  /* 0x00000000000b8919 */ /* 0x000f220000008800 */
[----:B------:R-:W5:Y:S01]  /*0120*/  @!P1 S2R R13, SR_CgaCtaId ;  /* 0x00000000000d9919 */ /* 0x000f620000008800 */
[----:B------:R-:W-:Y:S02]  /*0130*/  @!P1 MOV R2, 0x400 ;  /* 0x0000040000029802 */ /* 0x000fe40000000f00 */
[----:B------:R-:W-:-:S03]  /*0140*/  @!P0 MOV R0, 0x400 ;  /* 0x0000040000008802 */ /* 0x000fc60000000f00 */
[----:B------:R-:W-:Y:S01]  /*0150*/  @!P1 VIADD R2, R2, 0x20 ;  /* 0x0000002002029836 */ /* 0x000fe20000000000 */
[----:B------:R-:W0:Y:S08]  /*0160*/  S2UR UR4, SR_CTAID.X ;  /* 0x00000000000479c3 */ /* 0x000e300000002500 */
[----:B------:R-:W0:Y:S01]  /*0170*/  S2UR UR5, SR_CTAID.Y ;  /* 0x00000000000579c3 */ /* 0x000e220000002600 */
[----:B----4-:R-:W-:-:S02]  /*0180*/  @!P0 LEA R11, R11, R0, 0x18 ;  /* 0x000000000b0b8211 */ /* 0x010fc400078ec0ff */
[----:B-----5:R-:W-:-:S05]  /*0190*/  @!P1 LEA R13, R13, R2, 0x18 ;  /* 0x000000020d0d9211 */ /* 0x020fca00078ec0ff */
[----:B------:R-:W4:Y:S01]  /*01a0*/  LDC R0, c[0x0][0x364] ;  /* 0x0000d900ff007b82 */ /* 0x000f220000000800 */
[C---:B------:R-:W-:Y:S01]  /*01b0*/  @!P0 LEA R11, R14.reuse, R11, 0x2 ;  /* 0x0000000b0e0b8211 */ /* 0x040fe200078e10ff */
[----:B-1----:R-:W-:Y:S01]  /*01c0*/  @!P1 IMAD R7, R14, 0x4, R13 ;  /* 0x000000040e079824 */ /* 0x002fe200078e020d */
[----:B------:R-:W-:Y:S01]  /*01d0*/  BSSY.RECONVERGENT B0, `(.L_x_0) ;  /* 0x0000059000007945 */ /* 0x000fe20003800200 */
[----:B0-----:R-:W-:Y:S02]  /*01e0*/  IMAD R15, R16, UR4, R19 ;  /* 0x00000004100f7c24 */ /* 0x001fe4000f8e0213 */
[----:B----4-:R-:W-:Y:S01]  /*01f0*/  IMAD R13, R0, UR5, R17 ;  /* 0x00000005000d7c24 */ /* 0x010fe2000f8e0211 */
[----:B--2---:R0:W-:Y:S01]  /*0200*/  @!P0 STS [R11], R6 ;  /* 0x000000060b008388 */ /* 0x0041e20000000800 */
[----:B------:R-:W-:-:S03]  /*0210*/  ISETP.GE.AND P0, PT, R5, 0x1, PT ;  /* 0x000000010500780c */ /* 0x000fc60003f06270 */
[----:B---3--:R0:W-:Y:S01]  /*0220*/  @!P1 STS [R7], R8 ;  /* 0x0000000807009388 */ /* 0x0081e20000000800 */
[----:B------:R-:W-:-:S13]  /*0230*/  ISETP.GT.U32.OR P0, PT, R14, 0xff, !P0 ;  /* 0x000000ff0e00780c */ /* 0x000fda0004704470 */
[----:B0-----:R-:W-:Y:S05]  /*0240*/  @P0 BRA `(.L_x_1) ;  /* 0x0000000400440947 */ /* 0x001fea0003800000 */
[C---:B------:R-:W-:Y:S01]  /*0250*/  ISETP.GE.U32.AND P0, PT, R5.reuse, 0x10, PT ;  /* 0x000000100500780c */ /* 0x040fe20003f06070 */
[----:B------:R-:W-:Y:S01]  /*0260*/  IMAD.MOV.U32 R0, RZ, RZ, RZ ;  /* 0x000000ffff007224 */ /* 0x000fe200078e00ff */
[----:B------:R-:W-:-:S04]  /*0270*/  LOP3.LUT R4, R5, 0xf, RZ, 0xc0, !PT ;  /* 0x0000000f05047812 */ /* 0x000fc800078ec0ff */
[----:B------:R-:W-:-:S07]  /*0280*/  ISETP.NE.AND P1, PT, R4, RZ, PT ;  /* 0x000000ff0400720c */ /* 0x000fce0003f25270 */
[----:B------:R-:W-:Y:S06]  /*0290*/  @!P0 BRA `(.L_x_2) ;  /* 0x00000000006c8947 */ /* 0x000fec0003800000 */
[----:B------:R-:W0:Y:S01]  /*02a0*/  S2UR UR5, SR_CgaCtaId ;  /* 0x00000000000579c3 */ /* 0x000e220000008800 */
[----:B------:R-:W-:Y:S01]  /*02b0*/  UMOV UR4, 0x400 ;  /* 0x0000040000047882 */ /* 0x000fe20000000000 */
[----:B------:R-:W-:Y:S01]  /*02c0*/  LOP3.LUT R0, R5, 0x7ffffff0, RZ, 0xc0, !PT ;  /* 0x7ffffff005007812 */ /* 0x000fe200078ec0ff */
[----:B------:R-:W-:-:S04]  /*02d0*/  UIADD3 UR4, UPT, UPT, UR4, 0x30, URZ ;  /* 0x0000003004047890 */ /* 0x000fc8000fffe0ff */
[----:B0-----:R-:W-:-:S03]  /*02e0*/  ULEA UR5, UR5, UR4, 0x18 ;  /* 0x0000000405057291 */ /* 0x001fc6000f8ec0ff */
[----:B------:R-:W-:-:S09]  /*02f0*/  UMOV UR4, URZ ;  /* 0x000000ff00047c82 */ /* 0x000fd20008000000 */
.L_x_3:
[----:B0-----:R-:W-:Y:S01]  /*0300*/  IMAD R2, R14, R5, UR4 ;  /* 0x000000040e027e24 */ /* 0x001fe2000f8e0205 */
[----:B------:R-:W-:-:S04]  /*0310*/  UIADD3 UR4, UPT, UPT, UR4, 0x10, URZ ;  /* 0x0000001004047890 */ /* 0x000fc8000fffe0ff */
[----:B------:R-:W-:Y:S02]  /*0320*/  LEA R2, R2, UR5, 0x2 ;  /* 0x0000000502027c11 */ /* 0x000fe4000f8e10ff */
[----:B------:R-:W-:-:S03]  /*0330*/  ISETP.NE.AND P0, PT, R0, UR4, PT ;  /* 0x0000000400007c0c */ /* 0x000fc6000bf05270 */
[----:B------:R0:W-:Y:S04]  /*0340*/  STS [R2], RZ ;  /* 0x000000ff02007388 */ /* 0x0001e80000000800 */
[----:B------:R0:W-:Y:S04]  /*0350*/  STS [R2+0x4], RZ ;  /* 0x000004ff02007388 */ /* 0x0001e80000000800 */
        /* <DEDUP_REMOVED lines=13> */
[----:B------:R0:W-:Y:S01]  /*0430*/  STS [R2+0x3c], RZ ;  /* 0x00003cff02007388 */ /* 0x0001e20000000800 */
[----:B------:R-:W-:Y:S05]  /*0440*/  @P0 BRA `(.L_x_3) ;  /* 0xfffffffc00ac0947 */ /* 0x000fea000383ffff */
.L_x_2:
[----:B------:R-:W-:Y:S05]  /*0450*/  @!P1 BRA `(.L_x_1) ;  /* 0x0000000000c09947 */ /* 0x000fea0003800000 */
[----:B------:R-:W-:Y:S02]  /*0460*/  ISETP.GE.U32.AND P0, PT, R4, 0x8, PT ;  /* 0x000000080400780c */ /* 0x000fe40003f06070 */
[----:B------:R-:W-:-:S04]  /*0470*/  LOP3.LUT R6, R5, 0x7, RZ, 0xc0, !PT ;  /* 0x0000000705067812 */ /* 0x000fc800078ec0ff */
[----:B------:R-:W-:-:S07]  /*0480*/  ISETP.NE.AND P1, PT, R6, RZ, PT ;  /* 0x000000ff0600720c */ /* 0x000fce0003f25270 */
[----:B------:R-:W-:Y:S06]  /*0490*/  @!P0 BRA `(.L_x_4) ;  /* 0x00000000003c8947 */ /* 0x000fec0003800000 */
[----:B------:R-:W1:Y:S01]  /*04a0*/  S2UR UR5, SR_CgaCtaId ;  /* 0x00000000000579c3 */ /* 0x000e620000008800 */
[----:B------:R-:W-:Y:S01]  /*04b0*/  UMOV UR4, 0x400 ;  /* 0x0000040000047882 */ /* 0x000fe20000000000 */
[----:B0-----:R-:W-:Y:S01]  /*04c0*/  IMAD R2, R14, R5, R0 ;  /* 0x000000050e027224 */ /* 0x001fe200078e0200 */
[----:B------:R-:W-:Y:S01]  /*04d0*/  UIADD3 UR4, UPT, UPT, UR4, 0x30, URZ ;  /* 0x0000003004047890 */ /* 0x000fe2000fffe0ff */
[----:B------:R-:W-:-:S03]  /*04e0*/  IADD3 R0, PT, PT, R0, 0x8, RZ ;  /* 0x0000000800007810 */ /* 0x000fc60007ffe0ff */
[----:B-1----:R-:W-:-:S06]  /*04f0*/  ULEA UR4, UR5, UR4, 0x18 ;  /* 0x0000000405047291 */ /* 0x002fcc000f8ec0ff */
[----:B------:R-:W-:-:S05]  /*0500*/  LEA R2, R2, UR4, 0x2 ;  /* 0x0000000402027c11 */ /* 0x000fca000f8e10ff */
[----:B------:R1:W-:Y:S04]  /*0510*/  STS [R2], RZ ;  /* 0x000000ff02007388 */ /* 0x0003e80000000800 */
[----:B------:R1:W-:Y:S04]  /*0520*/  STS [R2+0x4], RZ ;  /* 0x000004ff02007388 */ /* 0x0003e80000000800 */
[----:B------:R1:W-:Y:S04]  /*0530*/  STS [R2+0x8], RZ ;  /* 0x000008ff02007388 */ /* 0x0003e80000000800 */
[----:B------:R1:W-:Y:S04]  /*0540*/  STS [R2+0xc], RZ ;  /* 0x00000cff02007388 */ /* 0x0003e80000000800 */
[----:B------:R1:W-:Y:S04]  /*0550*/  STS [R2+0x10], RZ ;  /* 0x000010ff02007388 */ /* 0x0003e80000000800 */
[----:B------:R1:W-:Y:S04]  /*0560*/  STS [R2+0x14], RZ ;  /* 0x000014ff02007388 */ /* 0x0003e80000000800 */
[----:B------:R1:W-:Y:S04]  /*0570*/  STS [R2+0x18], RZ ;  /* 0x000018ff02007388 */ /* 0x0003e80000000800 */
[----:B------:R1:W-:Y:S02]  /*0580*/  STS [R2+0x1c], RZ ;  /* 0x00001cff02007388 */ /* 0x0003e40000000800 */
.L_x_4:
[----:B------:R-:W-:Y:S05]  /*0590*/  @!P1 BRA `(.L_x_1) ;  /* 0x0000000000709947 */ /* 0x000fea0003800000 */
[----:B------:R-:W-:Y:S02]  /*05a0*/  ISETP.GE.U32.AND P0, PT, R6, 0x4, PT ;  /* 0x000000040600780c */ /* 0x000fe40003f06070 */
[----:B------:R-:W-:-:S04]  /*05b0*/  LOP3.LUT R4, R5, 0x3, RZ, 0xc0, !PT ;  /* 0x0000000305047812 */ /* 0x000fc800078ec0ff */
[----:B------:R-:W-:-:S07]  /*05c0*/  ISETP.NE.AND P1, PT, R4, RZ, PT ;  /* 0x000000ff0400720c */ /* 0x000fce0003f25270 */
[----:B------:R-:W-:Y:S06]  /*05d0*/  @!P0 BRA `(.L_x_5) ;  /* 0x00000000002c8947 */ /* 0x000fec0003800000 */
[----:B------:R-:W2:Y:S01]  /*05e0*/  S2UR UR5, SR_CgaCtaId ;  /* 0x00000000000579c3 */ /* 0x000ea20000008800 */
[----:B------:R-:W-:Y:S01]  /*05f0*/  UMOV UR4, 0x400 ;  /* 0x0000040000047882 */ /* 0x000fe20000000000 */
[----:B01----:R-:W-:Y:S01]  /*0600*/  IMAD R2, R14, R5, R0 ;  /* 0x000000050e027224 */ /* 0x003fe200078e0200 */
[----:B------:R-:W-:Y:S01]  /*0610*/  UIADD3 UR4, UPT, UPT, UR4, 0x30, URZ ;  /* 0x0000003004047890 */ /* 0x000fe2000fffe0ff */
[----:B------:R-:W-:-:S03]  /*0620*/  VIADD R0, R0, 0x4 ;  /* 0x0000000400007836 */ /* 0x000fc60000000000 */
[----:B--2---:R-:W-:-:S06]  /*0630*/  ULEA UR4, UR5, UR4, 0x18 ;  /* 0x0000000405047291 */ /* 0x004fcc000f8ec0ff */
[----:B------:R-:W-:-:S05]  /*0640*/  LEA R2, R2, UR4, 0x2 ;  /* 0x0000000402027c11 */ /* 0x000fca000f8e10ff */
[----:B------:R2:W-:Y:S04]  /*0650*/  STS [R2], RZ ;  /* 0x000000ff02007388 */ /* 0x0005e80000000800 */
[----:B------:R2:W-:Y:S04]  /*0660*/  STS [R2+0x4], RZ ;  /* 0x000004ff02007388 */ /* 0x0005e80000000800 */
[----:B------:R2:W-:Y:S04]  /*0670*/  STS [R2+0x8], RZ ;  /* 0x000008ff02007388 */ /* 0x0005e80000000800 */
[----:B------:R2:W-:Y:S02]  /*0680*/  STS [R2+0xc], RZ ;  /* 0x00000cff02007388 */ /* 0x0005e40000000800 */
.L_x_5:
[----:B------:R-:W-:Y:S05]  /*0690*/  @!P1 BRA `(.L_x_1) ;  /* 0x0000000000309947 */ /* 0x000fea0003800000 */
[----:B------:R-:W3:Y:S01]  /*06a0*/  S2UR UR5, SR_CgaCtaId ;  /* 0x00000000000579c3 */ /* 0x000ee20000008800 */
[----:B------:R-:W-:Y:S02]  /*06b0*/  UMOV UR4, 0x400 ;  /* 0x0000040000047882 */ /* 0x000fe40000000000 */
[----:B------:R-:W-:-:S04]  /*06c0*/  UIADD3 UR4, UPT, UPT, UR4, 0x30, URZ ;  /* 0x0000003004047890 */ /* 0x000fc8000fffe0ff */
[----:B---3--:R-:W-:-:S03]  /*06d0*/  ULEA UR5, UR5, UR4, 0x18 ;  /* 0x0000000405057291 */ /* 0x008fc6000f8ec0ff */
[----:B------:R-:W-:-:S09]  /*06e0*/  UMOV UR4, URZ ;  /* 0x000000ff00047c82 */ /* 0x000fd20008000000 */
.L_x_6:
[----:B012---:R-:W-:Y:S01]  /*06f0*/  IMAD R2, R14, R5, R0 ;  /* 0x000000050e027224 */ /* 0x007fe200078e0200 */
[----:B------:R-:W-:Y:S01]  /*0700*/  UIADD3 UR4, UPT, UPT, UR4, 0x1, URZ ;  /* 0x0000000104047890 */ /* 0x000fe2000fffe0ff */
[----:B------:R-:W-:-:S03]  /*0710*/  VIADD R0, R0, 0x1 ;  /* 0x0000000100007836 */ /* 0x000fc60000000000 */
[----:B------:R-:W-:Y:S02]  /*0720*/  LEA R2, R2, UR5, 0x2 ;  /* 0x0000000502027c11 */ /* 0x000fe4000f8e10ff */
[----:B------:R-:W-:-:S03]  /*0730*/  ISETP.NE.AND P0, PT, R4, UR4, PT ;  /* 0x0000000404007c0c */ /* 0x000fc6000bf05270 */
[----:B------:R3:W-:Y:S10]  /*0740*/  STS [R2], RZ ;  /* 0x000000ff02007388 */ /* 0x0007f40000000800 */
[----:B---3--:R-:W-:Y:S05]  /*0750*/  @P0 BRA `(.L_x_6) ;  /* 0xfffffffc00e40947 */ /* 0x008fea000383ffff */
.L_x_1:
[----:B------:R-:W-:Y:S05]  /*0760*/  BSYNC.RECONVERGENT B0 ;  /* 0x0000000000007941 */ /* 0x000fea0003800200 */
.L_x_0:
[----:B------:R-:W3:Y:S01]  /*0770*/  LDCU.64 UR4, c[0x0][0x380] ;  /* 0x00007000ff0477ac */ /* 0x000ee20008000a00 */
[----:B------:R-:W-:Y:S01]  /*0780*/  BSSY.RECONVERGENT B1, `(.L_x_7) ;  /* 0x0000083000017945 */ /* 0x000fe20003800200 */
[----:B------:R-:W-:Y:S01]  /*0790*/  BAR.SYNC.DEFER_BLOCKING 0x0 ;  /* 0x0000000000007b1d */ /* 0x000fe20000010000 */
[----:B---3--:R-:W-:-:S04]  /*07a0*/  ISETP.GE.AND P0, PT, R13, UR5, PT ;  /* 0x000000050d007c0c */ /* 0x008fc8000bf06270 */
[----:B------:R-:W-:-:S04]  /*07b0*/  ISETP.GE.OR P0, PT, R15, UR4, P0 ;  /* 0x000000040f007c0c */ /* 0x000fc80008706670 */
[----:B------:R-:W-:-:S13]  /*07c0*/  ISETP.LT.OR P0, PT, R3, 0x1, P0 ;  /* 0x000000010300780c */ /* 0x000fda0000701670 */
[----:B------:R-:W-:Y:S05]  /*07d0*/  @P0 BRA `(.L_x_8) ;  /* 0x0000000400f40947 */ /* 0x000fea0003800000 */
[----:B------:R-:W3:Y:S01]  /*07e0*/  LDC R11, c[0x0][0x390] ;  /* 0x0000e400ff0b7b82 */ /* 0x000ee20000000800 */
[----:B------:R-:W-:Y:S02]  /*07f0*/  HFMA2 R12, -RZ, RZ, 0, 0 ;  /* 0x00000000ff0c7431 */ /* 0x000fe400000001ff */
[----:B---3--:R-:W-:-:S07]  /*0800*/  VIADD R11, R11, 0xffffffff ;  /* 0xffffffff0b0b7836 */ /* 0x008fce0000000000 */
.L_x_16:
[----:B---3--:R-:W3:Y:S01]  /*0810*/  S2UR UR5, SR_CgaCtaId ;  /* 0x00000000000579c3 */ /* 0x008ee20000008800 */
[----:B------:R-:W4:Y:S01]  /*0820*/  LDCU UR6, c[0x0][0x38c] ;  /* 0x00007180ff0677ac */ /* 0x000f220008000800 */
[----:B------:R-:W5:Y:S01]  /*0830*/  LDCU UR7, c[0x0][0x388] ;  /* 0x00007100ff0777ac */ /* 0x000f620008000800 */
[----:B0-----:R-:W0:Y:S01]  /*0840*/  LDCU UR11, c[0x0][0x388] ;  /* 0x00007100ff0b77ac */ /* 0x001e220008000800 */
[----:B-1----:R-:W1:Y:S01]  /*0850*/  LDCU UR10, c[0x0][0x390] ;  /* 0x00007200ff0a77ac */ /* 0x002e620008000800 */
[----:B------:R-:W-:Y:S01]  /*0860*/  UMOV UR4, 0x400 ;  /* 0x0000040000047882 */ /* 0x000fe20000000000 */
[----:B----4-:R-:W-:Y:S01]  /*0870*/  UIADD3 UR6, UPT, UPT, UR6, -0x1, URZ ;  /* 0xffffffff06067890 */ /* 0x010fe2000fffe0ff */
[----:B-----5:R-:W-:Y:S01]  /*0880*/  IMAD R9, R15, UR7, R12 ;  /* 0x000000070f097c24 */ /* 0x020fe2000f8e020c */
[----:B---3--:R-:W-:Y:S02]  /*0890*/  ULEA UR7, UR5, UR4, 0x18 ;  /* 0x0000000405077291 */ /* 0x008fe4000f8ec0ff */
[----:B------:R-:W-:Y:S01]  /*08a0*/  UIADD3 UR4, UPT, UPT, UR4, 0x20, URZ ;  /* 0x0000002004047890 */ /* 0x000fe2000fffe0ff */
[----:B0-----:R-:W-:Y:S01]  /*08b0*/  IMAD R10, R13, UR11, RZ ;  /* 0x0000000b0d0a7c24 */ /* 0x001fe2000f8e02ff */
[C---:B------:R-:W-:Y:S01]  /*08c0*/  ISETP.GE.AND P0, PT, R9.reuse, UR6, PT ;  /* 0x0000000609007c0c */ /* 0x040fe2000bf06270 */
[----:B------:R-:W-:Y:S01]  /*08d0*/  UIADD3 UR12, UPT, UPT, -UR11, URZ, URZ ;  /* 0x000000ff0b0c7290 */ /* 0x000fe2000fffe1ff */
[----:B------:R-:W-:Y:S01]  /*08e0*/  LEA R8, R12, UR7, 0x3 ;  /* 0x000000070c087c11 */ /* 0x000fe2000f8e18ff */
[----:B------:R-:W-:Y:S01]  /*08f0*/  UIADD3 UR6, UPT, UPT, UR7, 0x4, URZ ;  /* 0x0000000407067890 */ /* 0x000fe2000fffe0ff */
[C---:B------:R-:W-:Y:S01]  /*0900*/  ISETP.GT.AND P0, PT, R9.reuse, RZ, !P0 ;  /* 0x000000ff0900720c */ /* 0x040fe20004704270 */
[----:B------:R-:W-:Y:S01]  /*0910*/  ULEA UR4, UR5, UR4, 0x18 ;  /* 0x0000000405047291 */ /* 0x000fe2000f8ec0ff */
[----:B-1----:R-:W-:-:S02]  /*0920*/  IMAD R9, R9, UR10, R10 ;  /* 0x0000000a09097c24 */ /* 0x002fc4000f8e020a */
[----:B------:R-:W-:Y:S02]  /*0930*/  IMAD.U32 R22, RZ, RZ, UR12 ;  /* 0x0000000cff167e24 */ /* 0x000fe4000f8e00ff */
[----:B------:R-:W-:Y:S01]  /*0940*/  IMAD.U32 R6, RZ, RZ, UR6 ;  /* 0x00000006ff067e24 */ /* 0x000fe2000f8e00ff */
[----:B------:R-:W-:Y:S01]  /*0950*/  SHF.L.U32 R7, R9, 0x1, RZ ;  /* 0x0000000109077819 */ /* 0x000fe200000006ff */
[----:B------:R-:W-:-:S07]  /*0960*/  IMAD.U32 R0, RZ, RZ, UR4 ;  /* 0x00000004ff007e24 */ /* 0x000fce000f8e00ff */
.L_x_15:
[C---:B------:R-:W-:Y:S01]  /*0970*/  ISETP.GE.AND P1, PT, R10.reuse, R11, PT ;  /* 0x0000000b0a00720c */ /* 0x040fe20003f26270 */
[----:B------:R-:W-:Y:S03]  /*0980*/  BSSY.RECONVERGENT B0, `(.L_x_9) ;  /* 0x0000056000007945 */ /* 0x000fe60003800200 */
[----:B------:R-:W-:-:S04]  /*0990*/  ISETP.LT.OR P1, PT, R10, 0x1, P1 ;  /* 0x000000010a00780c */ /* 0x000fc80000f21670 */
[----:B------:R-:W-:-:S13]  /*09a0*/  PLOP3.LUT P1, PT, P0, P1, PT, 0x8f, 0xf8 ;  /* 0x0000000000f8781c */ /* 0x000fda0000723177 */
[----:B01-3--:R-:W-:Y:S05]  /*09b0*/  @P1 BRA `(.L_x_10) ;  /* 0x0000000400481947 */ /* 0x00bfea0003800000 */
[----:B--2---:R-:W0:Y:S08]  /*09c0*/  LDC.64 R2, c[0x0][0x3a8] ;  /* 0x0000ea00ff027b82 */ /* 0x004e300000000a00 */
[----:B------:R-:W1:Y:S01]  /*09d0*/  LDC.64 R4, c[0x0][0x3b0] ;  /* 0x0000ec00ff047b82 */ /* 0x000e620000000a00 */
[----:B------:R-:W2:Y:S07]  /*09e0*/  S2R R29, SR_CgaCtaId ;  /* 0x00000000001d7919 */ /* 0x000eae0000008800 */
[----:B------:R-:W3:Y:S01]  /*09f0*/  LDC R18, c[0x0][0x394] ;  /* 0x0000e500ff127b82 */ /* 0x000ee20000000800 */
[----:B------:R-:W-:Y:S01]  /*0a00*/  MOV R24, 0x400 ;  /* 0x0000040000187802 */ /* 0x000fe20000000f00 */
[----:B------:R-:W4:Y:S01]  /*0a10*/  LDS R27, [R8] ;  /* 0x00000000081b7984 */ /* 0x000f220000000800 */
[----:B0-----:R-:W-:-:S05]  /*0a20*/  IMAD.WIDE R2, R7, 0x4, R2 ;  /* 0x0000000407027825 */ /* 0x001fca00078e0202 */
[----:B------:R-:W3:Y:S01]  /*0a30*/  LDG.E R21, desc[UR8][R2.64] ;  /* 0x0000000802157981 */ /* 0x000ee2000c1e1900 */
[----:B-1----:R-:W-:-:S03]  /*0a40*/  IMAD.WIDE R4, R9, 0x4, R4 ;  /* 0x0000000409047825 */ /* 0x002fc600078e0204 */
[----:B------:R0:W5:Y:S04]  /*0a50*/  LDG.E R23, desc[UR8][R2.64+0x4] ;  /* 0x0000040802177981 */ /* 0x000168000c1e1900 */
[----:B------:R1:W4:Y:S01]  /*0a60*/  LDG.E R4, desc[UR8][R4.64] ;  /* 0x0000000804047981 */ /* 0x000322000c1e1900 */
[----:B------:R-:W-:-:S04]  /*0a70*/  IADD3 R20, PT, PT, R24, 0x30, RZ ;  /* 0x0000003018147810 */ /* 0x000fc80007ffe0ff */
[----:B--2---:R-:W-:Y:S01]  /*0a80*/  LEA R20, R29, R20, 0x18 ;  /* 0x000000141d147211 */ /* 0x004fe200078ec0ff */
[----:B------:R-:W-:-:S05]  /*0a90*/  VIADD R24, R24, 0x20 ;  /* 0x0000002018187836 */ /* 0x000fca0000000000 */
[----:B0-----:R-:W-:Y:S02]  /*0aa0*/  LEA R3, R29, R24, 0x18 ;  /* 0x000000181d037211 */ /* 0x001fe400078ec0ff */
[----:B------:R-:W-:Y:S02]  /*0ab0*/  LDS R24, [R0] ;  /* 0x0000000000187984 */ /* 0x000fe40000000800 */
[----:B------:R-:W-:-:S06]  /*0ac0*/  LEA R3, R12, R3, 0x2 ;  /* 0x000000030c037211 */ /* 0x000fcc00078e10ff */
[----:B------:R-:W-:Y:S01]  /*0ad0*/  LDS R3, [R3] ;  /* 0x0000000003037984 */ /* 0x000fe20000000800 */
[----:B------:R-:W-:Y:S01]  /*0ae0*/  BSSY.RECONVERGENT B2, `(.L_x_11) ;  /* 0x0000021000027945 */ /* 0x000fe20003800200 */
[----:B---3--:R-:W-:-:S04]  /*0af0*/  IMAD R25, R14, R18, R21 ;  /* 0x000000120e197224 */ /* 0x008fc800078e0215 */
[----:B------:R-:W-:Y:S02]  /*0b00*/  IMAD R26, R25, 0x4, R20 ;  /* 0x00000004191a7824 */ /* 0x000fe400078e0214 */
[----:B------:R-:W-:Y:S04]  /*0b10*/  LDS R25, [R6+-0x4] ;  /* 0xfffffc0006197984 */ /* 0x000fe80000000800 */
[----:B-1----:R-:W0:Y:S01]  /*0b20*/  LDS R5, [R26] ;  /* 0x000000001a057984 */ /* 0x002e220000000800 */
[----:B----4-:R-:W-:-:S04]  /*0b30*/  FMUL R2, R4, R27 ;  /* 0x0000001b04027220 */ /* 0x010fc80000400000 */
[----:B0-----:R-:W-:Y:S01]  /*0b40*/  FFMA R27, R2, R25, R5 ;  /* 0x00000019021b7223 */ /* 0x001fe20000000005 */
[----:B-----5:R-:W-:-:S04]  /*0b50*/  IMAD R5, R14, R18, R23 ;  /* 0x000000120e057224 */ /* 0x020fc800078e0217 */
[----:B------:R-:W-:Y:S01]  /*0b60*/  IMAD R28, R5, 0x4, R20 ;  /* 0x00000004051c7824 */ /* 0x000fe200078e0214 */
[----:B------:R-:W-:Y:S04]  /*0b70*/  STS [R26], R27 ;  /* 0x0000001b1a007388 */ /* 0x000fe80000000800 */
[----:B------:R-:W0:Y:S02]  /*0b80*/  LDS R5, [R28+0x24] ;  /* 0x000024001c057984 */ /* 0x000e240000000800 */
[----:B0-----:R-:W-:Y:S01]  /*0b90*/  FFMA R29, R2, R25, R5 ;  /* 0x00000019021d7223 */ /* 0x001fe20000000005 */
[----:B------:R-:W-:Y:S01]  /*0ba0*/  IMAD.IADD R5, R24, 0x1, R17 ;  /* 0x0000000118057824 */ /* 0x000fe200078e0211 */
[----:B------:R-:W-:-:S03]  /*0bb0*/  IADD3 R24, PT, PT, R3, R19, RZ ;  /* 0x0000001303187210 */ /* 0x000fc60007ffe0ff */
[----:B------:R0:W-:Y:S01]  /*0bc0*/  STS [R28+0x24], R29 ;  /* 0x0000241d1c007388 */ /* 0x0001e20000000800 */
[----:B------:R-:W-:Y:S02]  /*0bd0*/  ISETP.GT.U32.AND P1, PT, R24, 0xf, PT ;  /* 0x0000000f1800780c */ /* 0x000fe40003f24070 */
[C---:B------:R-:W-:Y:S02]  /*0be0*/  LOP3.LUT R26, R5.reuse, R24, RZ, 0xfc, !PT ;  /* 0x00000018051a7212 */ /* 0x040fe400078efcff */
[----:B------:R-:W-:Y:S02]  /*0bf0*/  ISETP.GT.U32.AND P2, PT, R5, 0xf, PT ;  /* 0x0000000f0500780c */ /* 0x000fe40003f44070 */
[----:B------:R-:W-:-:S07]  /*0c00*/  ISETP.GT.U32.AND P3, PT, R26, 0xf, PT ;  /* 0x0000000f1a00780c */ /* 0x000fce0003f64070 */
[----:B0-----:R-:W-:Y:S06]  /*0c10*/  @P1 BRA `(.L_x_12) ;  /* 0x0000000000341947 */ /* 0x001fec0003800000 */
[----:B------:R-:W-:-:S04]  /*0c20*/  IMAD.IADD R3, R14, 0x1, R3 ;  /* 0x000000010e037824 */ /* 0x000fc800078e0203 */
[CC--:B------:R-:W-:Y:S02]  /*0c30*/  IMAD R27, R3.reuse, R18.reuse, R21 ;  /* 0x00000012031b7224 */ /* 0x0c0fe400078e0215 */
[----:B------:R-:W-:Y:S02]  /*0c40*/  IMAD R3, R3, R18, R23 ;  /* 0x0000001203037224 */ /* 0x000fe400078e0217 */
[----:B------:R-:W-:Y:S02]  /*0c50*/  IMAD R26, R27, 0x4, R20 ;  /* 0x000000041b1a7824 */ /* 0x000fe400078e0214 */
[----:B------:R-:W0:Y:S01]  /*0c60*/  LDS R27, [R8+0x4] ;  /* 0x00000400081b7984 */ /* 0x000e220000000800 */
[----:B------:R-:W-:-:S03]  /*0c70*/  LEA R3, R3, R20, 0x2 ;  /* 0x0000001403037211 */ /* 0x000fc600078e10ff */
[----:B------:R-:W1:Y:S01]  /*0c80*/  LDS R29, [R26] ;  /* 0x000000001a1d7984 */ /* 0x000e620000000800 */
[----:B0-----:R-:W-:-:S04]  /*0c90*/  FMUL R28, R4, R27 ;  /* 0x0000001b041c7220 */ /* 0x001fc80000400000 */
[----:B-1----:R-:W-:-:S05]  /*0ca0*/  FFMA R29, R25, R28, R29 ;  /* 0x0000001c191d7223 */ /* 0x002fca000000001d */
[----:B------:R-:W-:Y:S04]  /*0cb0*/  STS [R26], R29 ;  /* 0x0000001d1a007388 */ /* 0x000fe80000000800 */
[----:B------:R-:W0:Y:S02]  /*0cc0*/  LDS R27, [R3+0x24] ;  /* 0x00002400031b7984 */ /* 0x000e240000000800 */
[----:B0-----:R-:W-:-:S05]  /*0cd0*/  FFMA R28, R25, R28, R27 ;  /* 0x0000001c191c7223 */ /* 0x001fca000000001b */
[----:B------:R0:W-:Y:S02]  /*0ce0*/  STS [R3+0x24], R28 ;  /* 0x0000241c03007388 */ /* 0x0001e40000000800 */
.L_x_12:
[----:B------:R-:W-:Y:S05]  /*0cf0*/  BSYNC.RECONVERGENT B2 ;  /* 0x0000000000027941 */ /* 0x000fea0003800200 */
.L_x_11:
[----:B------:R-:W-:Y:S04]  /*0d00*/  BSSY.RECONVERGENT B2, `(.L_x_13) ;  /* 0x000000e000027945 */ /* 0x000fe80003800200 */
[----:B------:R-:W-:Y:S05]  /*0d10*/  @P2 BRA `(.L_x_14) ;  /* 0x0000000000302947 */ /* 0x000fea0003800000 */
[----:B------:R-:W-:-:S04]  /*0d20*/  IMAD R25, R5, R16, R19 ;  /* 0x0000001005197224 */ /* 0x000fc800078e0213 */
[CC--:B0-----:R-:W-:Y:S02]  /*0d30*/  IMAD R3, R25.reuse, R18.reuse, R21 ;  /* 0x0000001219037224 */ /* 0x0c1fe400078e0215 */
[----:B------:R-:W-:Y:S02]  /*0d40*/  IMAD R25, R25, R18, R23 ;  /* 0x0000001219197224 */ /* 0x000fe400078e0217 */
[--C-:B------:R-:W-:Y:S02]  /*0d50*/  IMAD R26, R3, 0x4, R20.reuse ;  /* 0x00000004031a7824 */ /* 0x100fe400078e0214 */
[----:B------:R-:W-:Y:S01]  /*0d60*/  LDS R3, [R6] ;  /* 0x0000000006037984 */ /* 0x000fe20000000800 */
[----:B------:R-:W-:-:S03]  /*0d70*/  IMAD R25, R25, 0x4, R20 ;  /* 0x0000000419197824 */ /* 0x000fc600078e0214 */
[----:B------:R-:W0:Y:S02]  /*0d80*/  LDS R27, [R26] ;  /* 0x000000001a1b7984 */ /* 0x000e240000000800 */
[----:B0-----:R-:W-:-:S05]  /*0d90*/  FFMA R27, R2, R3, R27 ;  /* 0x00000003021b7223 */ /* 0x001fca000000001b */
[----:B------:R-:W-:Y:S04]  /*0da0*/  STS [R26], R27 ;  /* 0x0000001b1a007388 */ /* 0x000fe80000000800 */
[----:B------:R-:W0:Y:S02]  /*0db0*/  LDS R29, [R25+0x24] ;  /* 0x00002400191d7984 */ /* 0x000e240000000800 */
[----:B0-----:R-:W-:-:S05]  /*0dc0*/  FFMA R2, R2, R3, R29 ;  /* 0x0000000302027223 */ /* 0x001fca000000001d */
[----:B------:R1:W-:Y:S02]  /*0dd0*/  STS [R25+0x24], R2 ;  /* 0x0000240219007388 */ /* 0x0003e40000000800 */
.L_x_14:
[----:B------:R-:W-:Y:S05]  /*0de0*/  BSYNC.RECONVERGENT B2 ;  /* 0x0000000000027941 */ /* 0x000fea0003800200 */
.L_x_13:
[----:B------:R-:W-:Y:S05]  /*0df0*/  @P3 BRA `(.L_x_10) ;  /* 0x0000000000383947 */ /* 0x000fea0003800000 */
[----:B------:R-:W-:Y:S01]  /*0e00*/  IMAD R5, R5, R16, R24 ;  /* 0x0000001005057224 */ /* 0x000fe200078e0218 */
[----:B0-----:R-:W0:Y:S03]  /*0e10*/  LDS R3, [R8+0x4] ;  /* 0x0000040008037984 */ /* 0x001e260000000800 */
[CC--:B------:R-:W-:Y:S01]  /*0e20*/  IMAD R21, R5.reuse, R18.reuse, R21 ;  /* 0x0000001205157224 */ /* 0x0c0fe200078e0215 */
[----:B-1----:R-:W-:Y:S01]  /*0e30*/  LDS R2, [R6] ;  /* 0x0000000006027984 */ /* 0x002fe20000000800 */
[----:B------:R-:W-:-:S03]  /*0e40*/  IMAD R5, R5, R18, R23 ;  /* 0x0000001205057224 */ /* 0x000fc600078e0217 */
[----:B------:R-:W-:Y:S01]  /*0e50*/  LEA R21, R21, R20, 0x2 ;  /* 0x0000001415157211 */ /* 0x000fe200078e10ff */
[----:B------:R-:W-:-:S04]  /*0e60*/  IMAD R5, R5, 0x4, R20 ;  /* 0x0000000405057824 */ /* 0x000fc800078e0214 */
[----:B------:R-:W1:Y:S01]  /*0e70*/  LDS R24, [R21] ;  /* 0x0000000015187984 */ /* 0x000e620000000800 */
[----:B0-----:R-:W-:-:S04]  /*0e80*/  FMUL R3, R4, R3 ;  /* 0x0000000304037220 */ /* 0x001fc80000400000 */
[----:B-1----:R-:W-:-:S05]  /*0e90*/  FFMA R24, R3, R2, R24 ;  /* 0x0000000203187223 */ /* 0x002fca0000000018 */
[----:B------:R-:W-:Y:S04]  /*0ea0*/  STS [R21], R24 ;  /* 0x0000001815007388 */ /* 0x000fe80000000800 */
[----:B------:R-:W0:Y:S02]  /*0eb0*/  LDS R4, [R5+0x24] ;  /* 0x0000240005047984 */ /* 0x000e240000000800 */
[----:B0-----:R-:W-:-:S05]  /*0ec0*/  FFMA R4, R3, R2, R4 ;  /* 0x0000000203047223 */ /* 0x001fca0000000004 */
[----:B------:R3:W-:Y:S02]  /*0ed0*/  STS [R5+0x24], R4 ;  /* 0x0000240405007388 */ /* 0x0007e40000000800 */
.L_x_10:
[----:B------:R-:W-:Y:S05]  /*0ee0*/  BSYNC.RECONVERGENT B0 ;  /* 0x0000000000007941 */ /* 0x000fea0003800200 */
.L_x_9:
[----:B------:R-:W-:Y:S01]  /*0ef0*/  VIADD R22, R22, 0x1 ;  /* 0x0000000116167836 */ /* 0x000fe20000000000 */
[----:B------:R-:W-:Y:S01]  /*0f00*/  IADD3 R6, PT, PT, R6, 0x8, RZ ;  /* 0x0000000806067810 */ /* 0x000fe20007ffe0ff */
[----:B------:R-:W-:Y:S01]  /*0f10*/  VIADD R0, R0, 0x4 ;  /* 0x0000000400007836 */ /* 0x000fe20000000000 */
[----:B------:R-:W-:Y:S01]  /*0f20*/  IADD3 R7, PT, PT, R7, 0x2, RZ ;  /* 0x0000000207077810 */ /* 0x000fe20007ffe0ff */
[----:B------:R-:W-:Y:S01]  /*0f30*/  VIADD R10, R10, 0x1 ;  /* 0x000000010a0a7836 */ /* 0x000fe20000000000 */
[----:B------:R-:W-:Y:S01]  /*0f40*/  ISETP.NE.AND P1, PT, R22, RZ, PT ;  /* 0x000000ff1600720c */ /* 0x000fe20003f25270 */
[----:B------:R-:W-:-:S12]  /*0f50*/  VIADD R9, R9, 0x1 ;  /* 0x0000000109097836 */ /* 0x000fd80000000000 */
[----:B------:R-:W-:Y:S05]  /*0f60*/  @P1 BRA `(.L_x_15) ;  /* 0xfffffff800801947 */ /* 0x000fea000383ffff */
[----:B------:R-:W4:Y:S01]  /*0f70*/  LDCU UR4, c[0x0][0x388] ;  /* 0x00007100ff0477ac */ /* 0x000f220008000800 */
[----:B------:R-:W-:-:S05]  /*0f80*/  VIADD R12, R12, 0x1 ;  /* 0x000000010c0c7836 */ /* 0x000fca0000000000 */
[----:B----4-:R-:W-:-:S13]  /*0f90*/  ISETP.NE.AND P0, PT, R12, UR4, PT ;  /* 0x000000040c007c0c */ /* 0x010fda000bf05270 */
[----:B------:R-:W-:Y:S05]  /*0fa0*/  @P0 BRA `(.L_x_16) ;  /* 0xfffffff800180947 */ /* 0x000fea000383ffff */
.L_x_8:
[----:B------:R-:W-:Y:S05]  /*0fb0*/  BSYNC.RECONVERGENT B1 ;  /* 0x0000000000017941 */ /* 0x000fea0003800200 */
.L_x_7:
[----:B---3--:R-:W3:Y:S08]  /*0fc0*/  LDC R4, c[0x0][0x394] ;  /* 0x0000e500ff047b82 */ /* 0x008ef00000000800 */
[----:B------:R-:W-:Y:S01]  /*0fd0*/  BAR.SYNC.DEFER_BLOCKING 0x0 ;  /* 0x0000000000007b1d */ /* 0x000fe20000010000 */
[----:B---3--:R-:W-:-:S13]  /*0fe0*/  ISETP.GE.AND P0, PT, R4, 0x1, PT ;  /* 0x000000010400780c */ /* 0x008fda0003f06270 */
[----:B------:R-:W-:Y:S05]  /*0ff0*/  @!P0 EXIT ;  /* 0x000000000000894d */ /* 0x000fea0003800000 */
[----:B------:R-:W3:Y:S01]  /*1000*/  LDCU UR4, c[0x0][0x3a0] ;  /* 0x00007400ff0477ac */ /* 0x000ee20008000800 */
[C---:B------:R-:W-:Y:S01]  /*1010*/  ISETP.GE.U32.AND P0, PT, R4.reuse, 0x8, PT ;  /* 0x000000080400780c */ /* 0x040fe20003f06070 */
[-C--:B------:R-:W-:Y:S01]  /*1020*/  IMAD R0, R13, R4.reuse, RZ ;  /* 0x000000040d007224 */ /* 0x080fe200078e02ff */
[----:B------:R-:W-:Y:S01]  /*1030*/  LOP3.LUT R8, R4, 0x7, RZ, 0xc0, !PT ;  /* 0x0000000704087812 */ /* 0x000fe200078ec0ff */
[----:B------:R-:W-:-:S03]  /*1040*/  IMAD R5, R14, R4, RZ ;  /* 0x000000040e057224 */ /* 0x000fc600078e02ff */
[----:B------:R-:W-:Y:S01]  /*1050*/  ISETP.NE.AND P1, PT, R8, RZ, PT ;  /* 0x000000ff0800720c */ /* 0x000fe20003f25270 */
[----:B---3--:R-:W-:Y:S01]  /*1060*/  IMAD R15, R15, UR4, R0 ;  /* 0x000000040f0f7c24 */ /* 0x008fe2000f8e0200 */
[----:B------:R-:W-:-:S05]  /*1070*/  MOV R0, RZ ;  /* 0x000000ff00007202 */ /* 0x000fca0000000f00 */
[----:B------:R-:W-:Y:S06]  /*1080*/  @!P0 BRA `(.L_x_17) ;  /* 0x0000000000908947 */ /* 0x000fec0003800000 */
[----:B------:R-:W3:Y:S01]  /*1090*/  S2UR UR7, SR_CgaCtaId ;  /* 0x00000000000779c3 */ /* 0x000ee20000008800 */
[----:B------:R-:W4:Y:S01]  /*10a0*/  LDCU.64 UR4, c[0x0][0x398] ;  /* 0x00007300ff0477ac */ /* 0x000f220008000a00 */
[----:B------:R-:W-:Y:S01]  /*10b0*/  LOP3.LUT R0, R4, 0x7ffffff8, RZ, 0xc0, !PT ;  /* 0x7ffffff804007812 */ /* 0x000fe200078ec0ff */
[----:B------:R-:W-:Y:S01]  /*10c0*/  IMAD.MOV.U32 R9, RZ, RZ, R15 ;  /* 0x000000ffff097224 */ /* 0x000fe200078e000f */
[----:B------:R-:W-:Y:S02]  /*10d0*/  UMOV UR6, 0x400 ;  /* 0x0000040000067882 */ /* 0x000fe40000000000 */
[----:B------:R-:W-:Y:S01]  /*10e0*/  UIADD3 UR6, UPT, UPT, UR6, 0x30, URZ ;  /* 0x0000003006067890 */ /* 0x000fe2000fffe0ff */
[----:B------:R-:W-:Y:S01]  /*10f0*/  IMAD.MOV R6, RZ, RZ, -R0 ;  /* 0x000000ffff067224 */ /* 0x000fe200078e0a00 */
[----:B----4-:R-:W-:-:S04]  /*1100*/  UIADD3 UR4, UP0, UPT, UR4, 0x10, URZ ;  /* 0x0000001004047890 */ /* 0x010fc8000ff1e0ff */
[----:B------:R-:W-:Y:S02]  /*1110*/  UIADD3.X UR5, UPT, UPT, URZ, UR5, URZ, UP0, !UPT ;  /* 0x00000005ff057290 */ /* 0x000fe400087fe4ff */
[----:B---3--:R-:W-:-:S06]  /*1120*/  ULEA UR6, UR7, UR6, 0x18 ;  /* 0x0000000607067291 */ /* 0x008fcc000f8ec0ff */
[----:B012---:R-:W-:-:S04]  /*1130*/  LEA R2, R5, UR6, 0x2 ;  /* 0x0000000605027c11 */ /* 0x007fc8000f8e10ff */
[----:B------:R-:W-:-:S07]  /*1140*/  IADD3 R7, PT, PT, R2, 0x10, RZ ;  /* 0x0000001002077810 */ /* 0x000fce0007ffe0ff */
.L_x_18:
[----:B0-----:R-:W0:Y:S01]  /*1150*/  LDS R11, [R7+-0x10] ;  /* 0xfffff000070b7984 */ /* 0x001e220000000800 */
[----:B------:R-:W-:Y:S01]  /*1160*/  IMAD.U32 R2, RZ, RZ, UR4 ;  /* 0x00000004ff027e24 */ /* 0x000fe2000f8e00ff */
[----:B------:R-:W-:Y:S01]  /*1170*/  IADD3 R6, PT, PT, R6, 0x8, RZ ;  /* 0x0000000806067810 */ /* 0x000fe20007ffe0ff */
[----:B------:R-:W-:Y:S01]  /*1180*/  IMAD.U32 R3, RZ, RZ, UR5 ;  /* 0x00000005ff037e24 */ /* 0x000fe2000f8e00ff */
[----:B------:R-:W1:Y:S02]  /*1190*/  LDS R13, [R7+-0xc] ;  /* 0xfffff400070d7984 */ /* 0x000e640000000800 */
[----:B------:R-:W-:Y:S01]  /*11a0*/  ISETP.NE.AND P0, PT, R6, RZ, PT ;  /* 0x000000ff0600720c */ /* 0x000fe20003f05270 */
[C---:B------:R-:W-:Y:S01]  /*11b0*/  IMAD.WIDE R2, R9.reuse, 0x4, R2 ;  /* 0x0000000409027825 */ /* 0x040fe200078e0202 */
[----:B------:R-:W2:Y:S01]  /*11c0*/  LDS R17, [R7+-0x8] ;  /* 0xfffff80007117984 */ /* 0x000ea20000000800 */
[----:B------:R-:W-:-:S03]  /*11d0*/  IADD3 R9, PT, PT, R9, 0x8, RZ ;  /* 0x0000000809097810 */ /* 0x000fc60007ffe0ff */
[----:B------:R-:W3:Y:S04]  /*11e0*/  LDS R19, [R7+-0x4] ;  /* 0xfffffc0007137984 */ /* 0x000ee80000000800 */
[----:B------:R-:W4:Y:S04]  /*11f0*/  LDS R21, [R7] ;  /* 0x0000000007157984 */ /* 0x000f280000000800 */
[----:B------:R-:W5:Y:S04]  /*1200*/  LDS R23, [R7+0x4] ;  /* 0x0000040007177984 */ /* 0x000f680000000800 */
[----:B------:R-:W5:Y:S04]  /*1210*/  LDS R25, [R7+0x8] ;  /* 0x0000080007197984 */ /* 0x000f680000000800 */
[----:B------:R0:W5:Y:S02]  /*1220*/  LDS R27, [R7+0xc] ;  /* 0x00000c00071b7984 */ /* 0x0001640000000800 */
[----:B0-----:R-:W-:-:S02]  /*1230*/  VIADD R7, R7, 0x20 ;  /* 0x0000002007077836 */ /* 0x001fc40000000000 */
[----:B------:R0:W-:Y:S04]  /*1240*/  STG.E desc[UR8][R2.64+-0x10], R11 ;  /* 0xfffff00b02007986 */ /* 0x0001e8000c101908 */
[----:B-1----:R0:W-:Y:S04]  /*1250*/  STG.E desc[UR8][R2.64+-0xc], R13 ;  /* 0xfffff40d02007986 */ /* 0x0021e8000c101908 */
[----:B--2---:R0:W-:Y:S04]  /*1260*/  STG.E desc[UR8][R2.64+-0x8], R17 ;  /* 0xfffff81102007986 */ /* 0x0041e8000c101908 */
[----:B---3--:R0:W-:Y:S04]  /*1270*/  STG.E desc[UR8][R2.64+-0x4], R19 ;  /* 0xfffffc1302007986 */ /* 0x0081e8000c101908 */
[----:B----4-:R0:W-:Y:S04]  /*1280*/  STG.E desc[UR8][R2.64], R21 ;  /* 0x0000001502007986 */ /* 0x0101e8000c101908 */
[----:B-----5:R0:W-:Y:S04]  /*1290*/  STG.E desc[UR8][R2.64+0x4], R23 ;  /* 0x0000041702007986 */ /* 0x0201e8000c101908 */
[----:B------:R0:W-:Y:S04]  /*12a0*/  STG.E desc[UR8][R2.64+0x8], R25 ;  /* 0x0000081902007986 */ /* 0x0001e8000c101908 */
[----:B------:R0:W-:Y:S01]  /*12b0*/  STG.E desc[UR8][R2.64+0xc], R27 ;  /* 0x00000c1b02007986 */ /* 0x0001e2000c101908 */
[----:B------:R-:W-:Y:S05]  /*12c0*/  @P0 BRA `(.L_x_18) ;  /* 0xfffffffc00a00947 */ /* 0x000fea000383ffff */
.L_x_17:
[----:B------:R-:W-:Y:S05]  /*12d0*/  @!P1 EXIT ;  /* 0x000000000000994d */ /* 0x000fea0003800000 */
[----:B------:R-:W-:Y:S02]  /*12e0*/  ISETP.GE.U32.AND P0, PT, R8, 0x4, PT ;  /* 0x000000040800780c */ /* 0x000fe40003f06070 */
[----:B------:R-:W-:-:S04]  /*12f0*/  LOP3.LUT R10, R4, 0x3, RZ, 0xc0, !PT ;  /* 0x00000003040a7812 */ /* 0x000fc800078ec0ff */
[----:B------:R-:W-:-:S07]  /*1300*/  ISETP.NE.AND P1, PT, R10, RZ, PT ;  /* 0x000000ff0a00720c */ /* 0x000fce0003f25270 */
[----:B------:R-:W-:Y:S06]  /*1310*/  @!P0 BRA `(.L_x_19) ;  /* 0x0000000000488947 */ /* 0x000fec0003800000 */
[----:B------:R-:W3:Y:S01]  /*1320*/  S2UR UR5, SR_CgaCtaId ;  /* 0x00000000000579c3 */ /* 0x000ee20000008800 */
[----:B------:R-:W-:Y:S01]  /*1330*/  UMOV UR4, 0x400 ;  /* 0x0000040000047882 */ /* 0x000fe20000000000 */
[----:B012---:R-:W-:Y:S01]  /*1340*/  IMAD.IADD R2, R5, 0x1, R0 ;  /* 0x0000000105027824 */ /* 0x007fe200078e0200 */
[----:B------:R-:W-:Y:S01]  /*1350*/  UIADD3 UR4, UPT, UPT, UR4, 0x30, URZ ;  /* 0x0000003004047890 */ /* 0x000fe2000fffe0ff */
[----:B------:R-:W-:Y:S01]  /*1360*/  IADD3 R9, PT, PT, R15, R0, RZ ;  /* 0x000000000f097210 */ /* 0x000fe20007ffe0ff */
[----:B------:R-:W-:Y:S02]  /*1370*/  VIADD R0, R0, 0x4 ;  /* 0x0000000400007836 */ /* 0x000fe40000000000 */
[----:B---3--:R-:W-:-:S06]  /*1380*/  ULEA UR4, UR5, UR4, 0x18 ;  /* 0x0000000405047291 */ /* 0x008fcc000f8ec0ff */
[----:B------:R-:W-:Y:S02]  /*1390*/  LEA R6, R2, UR4, 0x2 ;  /* 0x0000000402067c11 */ /* 0x000fe4000f8e10ff */
[----:B------:R-:W0:Y:S03]  /*13a0*/  LDC.64 R2, c[0x0][0x398] ;  /* 0x0000e600ff027b82 */ /* 0x000e260000000a00 */
[----:B------:R-:W1:Y:S04]  /*13b0*/  LDS R7, [R6] ;  /* 0x0000000006077984 */ /* 0x000e680000000800 */
[----:B------:R-:W2:Y:S04]  /*13c0*/  LDS R11, [R6+0x4] ;  /* 0x00000400060b7984 */ /* 0x000ea80000000800 */
[----:B------:R-:W3:Y:S04]  /*13d0*/  LDS R13, [R6+0x8] ;  /* 0x00000800060d7984 */ /* 0x000ee80000000800 */
[----:B------:R-:W4:Y:S01]  /*13e0*/  LDS R17, [R6+0xc] ;  /* 0x00000c0006117984 */ /* 0x000f220000000800 */
[----:B0-----:R-:W-:-:S05]  /*13f0*/  IMAD.WIDE R2, R9, 0x4, R2 ;  /* 0x0000000409027825 */ /* 0x001fca00078e0202 */
[----:B-1----:R0:W-:Y:S04]  /*1400*/  STG.E desc[UR8][R2.64], R7 ;  /* 0x0000000702007986 */ /* 0x0021e8000c101908 */
[----:B--2---:R0:W-:Y:S04]  /*1410*/  STG.E desc[UR8][R2.64+0x4], R11 ;  /* 0x0000040b02007986 */ /* 0x0041e8000c101908 */
[----:B---3--:R0:W-:Y:S04]  /*1420*/  STG.E desc[UR8][R2.64+0x8], R13 ;  /* 0x0000080d02007986 */ /* 0x0081e8000c101908 */
[----:B----4-:R0:W-:Y:S02]  /*1430*/  STG.E desc[UR8][R2.64+0xc], R17 ;  /* 0x00000c1102007986 */ /* 0x0101e4000c101908 */
.L_x_19:
[----:B------:R-:W-:Y:S05]  /*1440*/  @!P1 EXIT ;  /* 0x000000000000994d */ /* 0x000fea0003800000 */
[----:B------:R-:W-:Y:S02]  /*1450*/  ISETP.NE.AND P0, PT, R10, 0x1, PT ;  /* 0x000000010a00780c */ /* 0x000fe40003f05270 */
[----:B------:R-:W-:-:S04]  /*1460*/  LOP3.LUT R4, R4, 0x1, RZ, 0xc0, !PT ;  /* 0x0000000104047812 */ /* 0x000fc800078ec0ff */
[----:B------:R-:W-:-:S07]  /*1470*/  ISETP.NE.U32.AND P1, PT, R4, 0x1, PT ;  /* 0x000000010400780c */ /* 0x000fce0003f25070 */
[----:B------:R-:W-:Y:S06]  /*1480*/  @!P0 BRA `(.L_x_20) ;  /* 0x0000000000388947 */ /* 0x000fec0003800000 */
[----:B------:R-:W3:Y:S01]  /*1490*/  S2UR UR5, SR_CgaCtaId ;  /* 0x00000000000579c3 */ /* 0x000ee20000008800 */
[----:B------:R-:W-:Y:S01]  /*14a0*/  UMOV UR4, 0x400 ;  /* 0x0000040000047882 */ /* 0x000fe20000000000 */
[----:B012---:R-:W-:Y:S01]  /*14b0*/  IADD3 R2, PT, PT, R5, R0, RZ ;  /* 0x0000000005027210 */ /* 0x007fe20007ffe0ff */
[----:B------:R-:W-:Y:S01]  /*14c0*/  UIADD3 UR4, UPT, UPT, UR4, 0x30, URZ ;  /* 0x0000003004047890 */ /* 0x000fe2000fffe0ff */
[----:B------:R-:W-:Y:S01]  /*14d0*/  IMAD.IADD R9, R15, 0x1, R0 ;  /* 0x000000010f097824 */ /* 0x000fe200078e0200 */
[----:B------:R-:W-:Y:S02]  /*14e0*/  IADD3 R0, PT, PT, R0, 0x2, RZ ;  /* 0x0000000200007810 */ /* 0x000fe40007ffe0ff */
[----:B---3--:R-:W-:-:S06]  /*14f0*/  ULEA UR4, UR5, UR4, 0x18 ;  /* 0x0000000405047291 */ /* 0x008fcc000f8ec0ff */
[----:B------:R-:W-:Y:S02]  /*1500*/  LEA R4, R2, UR4, 0x2 ;  /* 0x0000000402047c11 */ /* 0x000fe4000f8e10ff */
[----:B------:R-:W0:Y:S03]  /*1510*/  LDC.64 R2, c[0x0][0x398] ;  /* 0x0000e600ff027b82 */ /* 0x000e260000000a00 */
[----:B------:R-:W1:Y:S04]  /*1520*/  LDS R7, [R4] ;  /* 0x0000000004077984 */ /* 0x000e680000000800 */
[----:B------:R-:W2:Y:S01]  /*1530*/  LDS R11, [R4+0x4] ;  /* 0x00000400040b7984 */ /* 0x000ea20000000800 */
[----:B0-----:R-:W-:-:S05]  /*1540*/  IMAD.WIDE R2, R9, 0x4, R2 ;  /* 0x0000000409027825 */ /* 0x001fca00078e0202 */
[----:B-1----:R3:W-:Y:S04]  /*1550*/  STG.E desc[UR8][R2.64], R7 ;  /* 0x0000000702007986 */ /* 0x0027e8000c101908 */
[----:B--2---:R3:W-:Y:S02]  /*1560*/  STG.E desc[UR8][R2.64+0x4], R11 ;  /* 0x0000040b02007986 */ /* 0x0047e4000c101908 */
.L_x_20:
[----:B------:R-:W-:Y:S05]  /*1570*/  @P1 EXIT ;  /* 0x000000000000194d */ /* 0x000fea0003800000 */
[----:B------:R-:W4:Y:S01]  /*1580*/  S2UR UR5, SR_CgaCtaId ;  /* 0x00000000000579c3 */ /* 0x000f220000008800 */
[----:B------:R-:W-:Y:S01]  /*1590*/  UMOV UR4, 0x400 ;  /* 0x0000040000047882 */ /* 0x000fe20000000000 */
[----:B------:R-:W-:Y:S01]  /*15a0*/  IMAD.IADD R5, R5, 0x1, R0 ;  /* 0x0000000105057824 */ /* 0x000fe200078e0200 */
[----:B------:R-:W-:Y:S01]  /*15b0*/  UIADD3 UR4, UPT, UPT, UR4, 0x30, URZ ;  /* 0x0000003004047890 */ /* 0x000fe2000fffe0ff */
[----:B------:R-:W-:-:S04]  /*15c0*/  IADD3 R15, PT, PT, R15, R0, RZ ;  /* 0x000000000f0f7210 */ /* 0x000fc80007ffe0ff */
[----:B0123--:R-:W0:Y:S01]  /*15d0*/  LDC.64 R2, c[0x0][0x398] ;  /* 0x0000e600ff027b82 */ /* 0x00fe220000000a00 */
[----:B----4-:R-:W-:-:S06]  /*15e0*/  ULEA UR4, UR5, UR4, 0x18 ;  /* 0x0000000405047291 */ /* 0x010fcc000f8ec0ff */
[----:B------:R-:W-:Y:S01]  /*15f0*/  LEA R5, R5, UR4, 0x2 ;  /* 0x0000000405057c11 */ /* 0x000fe2000f8e10ff */
[----:B0-----:R-:W-:-:S05]  /*1600*/  IMAD.WIDE R2, R15, 0x4, R2 ;  /* 0x000000040f027825 */ /* 0x001fca00078e0202 */
[----:B------:R-:W0:Y:S04]  /*1610*/  LDS R5, [R5] ;  /* 0x0000000005057984 */ /* 0x000e280000000800 */
[----:B0-----:R-:W-:Y:S01]  /*1620*/  STG.E desc[UR8][R2.64], R5 ;  /* 0x0000000502007986 */ /* 0x001fe2000c101908 */
[----:B------:R-:W-:Y:S05]  /*1630*/  EXIT ;  /* 0x000000000000794d */ /* 0x000fea0003800000 */
.L_x_21:
[----:B------:R-:W-:-:S00]  /*1640*/  BRA `(.L_x_21) ;  /* 0xfffffffc00fc7947 */ /* 0x000fc0000383ffff */
[----:B------:R-:W-:-:S00]  /*1650*/  NOP ;  /* 0x0000000000007918 */ /* 0x000fc00000000000 */
        /* <DEDUP_REMOVED lines=10> */
.L_x_22:


//--------------------- .nv.shared._Z9kernel_n4iiiiiiPfiPiS_S_S0_ --------------------------
	.section	.nv.shared._Z9kernel_n4iiiiiiPfiPiS_S_S0_,"aw",@nobits
	.sectionflags	@""
	.align	4
.nv.shared._Z9kernel_n4iiiiiiPfiPiS_S_S0_:
	.zero		28720


//--------------------- .nv.shared.reserved.0     --------------------------
	.section	.nv.shared.reserved.0,"aw",@nobits
	.weak		__nv_reservedSMEM_offset_0_alias
	.size		__nv_reservedSMEM_offset_0_alias, 0, 64
	.other		__nv_reservedSMEM_offset_0_alias,@"STO_CUDA_RESERVED_SHARED STV_DEFAULT"
__nv_reservedSMEM_offset_0_alias:
	.zero		0
	.zero		64


//--------------------- .nv.constant0._Z9kernel_n4iiiiiiPfiPiS_S_S0_ --------------------------
	.section	.nv.constant0._Z9kernel_n4iiiiiiPfiPiS_S_S0_,"a",@progbits
	.sectionflags	@""
	.align	4
.nv.constant0._Z9kernel_n4iiiiiiPfiPiS_S_S0_:
	.zero		968


//--------------------- SYMBOLS --------------------------

	.type		.nv.reservedSmem.offset0,@object
	.size		.nv.reservedSmem.offset0,0x4
	.type		.nv.reservedSmem.cap,@object
	.size		.nv.reservedSmem.cap,0x4
